	.headerflags	@"EF_CUDA_TEXMODE_UNIFIED EF_CUDA_64BIT_ADDRESS EF_CUDA_SM86 EF_CUDA_VIRTUAL_SM(EF_CUDA_SM86)"
	.elftype	@"ET_EXEC"


//--------------------- .nv.info                  --------------------------
	.section	.nv.info,"",@"SHT_CUDA_INFO"
	.align	4


	//----- nvinfo : EIATTR_REGCOUNT
	.align		4
        /*0000*/ 	.byte	0x04, 0x2f
        /*0002*/ 	.short	(.L_1 - .L_0)
	.align		4
.L_0:
        /*0004*/ 	.word	index@(triton_mm)
        /*0008*/ 	.word	0x000000ff


	//----- nvinfo : EIATTR_MIN_STACK_SIZE
	.align		4
.L_1:
        /*000c*/ 	.byte	0x04, 0x12
        /*000e*/ 	.short	(.L_3 - .L_2)
	.align		4
.L_2:
        /*0010*/ 	.word	index@(triton_mm)
        /*0014*/ 	.word	0x00000000


	//----- nvinfo : EIATTR_FRAME_SIZE
	.align		4
.L_3:
        /*0018*/ 	.byte	0x04, 0x11
        /*001a*/ 	.short	(.L_5 - .L_4)
	.align		4
.L_4:
        /*001c*/ 	.word	index@(triton_mm)
        /*0020*/ 	.word	0x00000000


	//----- nvinfo : EIATTR_MIN_STACK_SIZE
	.align		4
.L_5:
        /*0024*/ 	.byte	0x04, 0x12
        /*0026*/ 	.short	(.L_7 - .L_6)
	.align		4
.L_6:
        /*0028*/ 	.word	index@(triton_mm)
        /*002c*/ 	.word	0x00000000
.L_7:


//--------------------- .nv.info.triton_mm        --------------------------
	.section	.nv.info.triton_mm,"",@"SHT_CUDA_INFO"
	.sectionflags	@""
	.align	4


	//----- nvinfo : EIATTR_CUDA_API_VERSION
	.align		4
        /*0000*/ 	.byte	0x04, 0x37
        /*0002*/ 	.short	(.L_9 - .L_8)
.L_8:
        /*0004*/ 	.word	0x0000007c


	//----- nvinfo : EIATTR_SW2861232_WAR
	.align		4
.L_9:
        /*0008*/ 	.byte	0x01, 0x35
	.zero		2


	//----- nvinfo : EIATTR_PARAM_CBANK
	.align		4
        /*000c*/ 	.byte	0x04, 0x0a
        /*000e*/ 	.short	(.L_11 - .L_10)
	.align		4
.L_10:
        /*0010*/ 	.word	index@(.nv.constant0.triton_mm)
        /*0014*/ 	.short	0x0160
        /*0016*/ 	.short	0x0020


	//----- nvinfo : EIATTR_CBANK_PARAM_SIZE
	.align		4
.L_11:
        /*0018*/ 	.byte	0x03, 0x19
        /*001a*/ 	.short	0x0020


	//----- nvinfo : EIATTR_KPARAM_INFO
	.align		4
        /*001c*/ 	.byte	0x04, 0x17
        /*001e*/ 	.short	(.L_13 - .L_12)
.L_12:
        /*0020*/ 	.word	0x00000000
        /*0024*/ 	.short	0x0003
        /*0026*/ 	.short	0x0018
        /*0028*/ 	.byte	0x00, 0xf4, 0x21, 0x00


	//----- nvinfo : EIATTR_KPARAM_INFO
	.align		4
.L_13:
        /*002c*/ 	.byte	0x04, 0x17
        /*002e*/ 	.short	(.L_15 - .L_14)
.L_14:
        /*0030*/ 	.word	0x00000000
        /*0034*/ 	.short	0x0002
        /*0036*/ 	.short	0x0010
        /*0038*/ 	.byte	0x00, 0xf4, 0x21, 0x00


	//----- nvinfo : EIATTR_KPARAM_INFO
	.align		4
.L_15:
        /*003c*/ 	.byte	0x04, 0x17
        /*003e*/ 	.short	(.L_17 - .L_16)
.L_16:
        /*0040*/ 	.word	0x00000000
        /*0044*/ 	.short	0x0001
        /*0046*/ 	.short	0x0008
        /*0048*/ 	.byte	0x00, 0xf4, 0x21, 0x00


	//----- nvinfo : EIATTR_KPARAM_INFO
	.align		4
.L_17:
        /*004c*/ 	.byte	0x04, 0x17
        /*004e*/ 	.short	(.L_19 - .L_18)
.L_18:
        /*0050*/ 	.word	0x00000000
        /*0054*/ 	.short	0x0000
        /*0056*/ 	.short	0x0000
        /*0058*/ 	.byte	0x00, 0xf4, 0x21, 0x00


	//----- nvinfo : EIATTR_MAXREG_COUNT
	.align		4
.L_19:
        /*005c*/ 	.byte	0x03, 0x1b
        /*005e*/ 	.short	0x00ff


	//----- nvinfo : EIATTR_EXIT_INSTR_OFFSETS
	.align		4
        /*0060*/ 	.byte	0x04, 0x1c
        /*0062*/ 	.short	(.L_21 - .L_20)


	//   ....[0]....
.L_20:
        /*0064*/ 	.word	0x00003bf0


	//   ....[1]....
        /*0068*/ 	.word	0x00003c40


	//----- nvinfo : EIATTR_REQNTID
	.align		4
.L_21:
        /*006c*/ 	.byte	0x04, 0x10
        /*006e*/ 	.short	(.L_23 - .L_22)
.L_22:
        /*0070*/ 	.word	0x00000100
        /*0074*/ 	.word	0x00000001
        /*0078*/ 	.word	0x00000001
.L_23:


//--------------------- .nv.callgraph             --------------------------
	.section	.nv.callgraph,"",@"SHT_CUDA_CALLGRAPH"
	.align	4
	.sectionentsize	8
	.align		4
        /*0000*/ 	.word	0x00000000
	.align		4
        /*0004*/ 	.word	0xffffffff
	.align		4
        /*0008*/ 	.word	0x00000000
	.align		4
        /*000c*/ 	.word	0xfffffffe
	.align		4
        /*0010*/ 	.word	0x00000000
	.align		4
        /*0014*/ 	.word	0xfffffffd
	.align		4
        /*0018*/ 	.word	0x00000000
	.align		4
        /*001c*/ 	.word	0xfffffffc


//--------------------- .nv.rel.action            --------------------------
	.section	.nv.rel.action,"",@"SHT_CUDA_RELOCINFO"
	.align	8
	.sectionentsize	8
        /*0000*/ 	.byte	0x73, 0x00, 0x00, 0x00, 0x00, 0x00, 0x00, 0x00, 0x00, 0x00, 0x00, 0x11, 0x25, 0x00, 0x05, 0x36


//--------------------- .nv.constant0.triton_mm   --------------------------
	.section	.nv.constant0.triton_mm,"a",@progbits
	.sectionflags	@""
	.align	4
.nv.constant0.triton_mm:
	.zero		384


//--------------------- .text.triton_mm           --------------------------
	.section	.text.triton_mm,"ax",@progbits
	.sectionflags	@"SHF_BARRIERS=1"
	.sectioninfo	@"SHI_REGISTERS=255"
	.align	128
        .global         triton_mm
        .type           triton_mm,@function
        .size           triton_mm,(.L_x_2 - triton_mm)
        .other          triton_mm,@"STO_CUDA_ENTRY STV_DEFAULT"
triton_mm:
.text.triton_mm:
[----:B------:R-:W-:Y:S02]  /*0000*/  IMAD.MOV.U32 R1, RZ, RZ, c[0x0][0x28] ;  /* 0x00000a00ff017624 */ /* 0x000fe400078e00ff */
[----:B------:R-:W1:Y:S01]  /*0010*/  S2UR UR14, SR_CTAID.X ;  /* 0x00000000000e79c3 */ /* 0x000e620000002500 */
[----:B------:R-:W2:Y:S01]  /*0020*/  S2R R4, SR_CTAID.X ;  /* 0x0000000000047919 */ /* 0x000ea20000002500 */
[----:B------:R-:W-:Y:S01]  /*0030*/  CS2R R116, SRZ ;  /* 0x0000000000747805 */ /* 0x000fe2000001ff00 */
[----:B------:R-:W-:Y:S01]  /*0040*/  CS2R R118, SRZ ;  /* 0x0000000000767805 */ /* 0x000fe2000001ff00 */
[----:B------:R-:W-:Y:S01]  /*0050*/  CS2R R120, SRZ ;  /* 0x0000000000787805 */ /* 0x000fe2000001ff00 */
[----:B------:R-:W3:Y:S01]  /*0060*/  S2R R213, SR_TID.X ;  /* 0x0000000000d57919 */ /* 0x000ee20000002100 */
[----:B------:R-:W-:Y:S01]  /*0070*/  CS2R R122, SRZ ;  /* 0x00000000007a7805 */ /* 0x000fe2000001ff00 */
        /* <DEDUP_REMOVED lines=17> */
[----:B-1----:R-:W-:Y:S01]  /*0190*/  UIMAD.WIDE UR4, UR14, 0x2aaaaaab, URZ ;  /* 0x2aaaaaab0e0478a5 */ /* 0x002fe2000f8e023f */
[----:B------:R-:W-:Y:S01]  /*01a0*/  CS2R R94, SRZ ;  /* 0x00000000005e7805 */ /* 0x000fe2000001ff00 */
[----:B------:R-:W-:Y:S01]  /*01b0*/  UISETP.GE.AND UP1, UPT, UR14, URZ, UPT ;  /* 0x0000003f0e00728c */ /* 0x000fe2000bf26270 */
[----:B------:R-:W-:Y:S01]  /*01c0*/  CS2R R88, SRZ ;  /* 0x0000000000587805 */ /* 0x000fe2000001ff00 */
[----:B------:R-:W-:Y:S01]  /*01d0*/  USHF.R.U32.HI UR4, URZ, 0x1f, UR5 ;  /* 0x0000001f3f047899 */ /* 0x000fe20008011605 */
[C---:B---3--:R-:W-:Y:S01]  /*01e0*/  IMAD.SHL.U32 R20, R213.reuse, 0x10, RZ ;  /* 0x00000010d5147824 */ /* 0x048fe200078e00ff */
[----:B------:R-:W-:Y:S01]  /*01f0*/  LOP3.LUT R8, R213, 0x7, RZ, 0xc0, !PT ;  /* 0x00000007d5087812 */ /* 0x000fe200078ec0ff */
[----:B------:R-:W-:Y:S01]  /*0200*/  CS2R R90, SRZ ;  /* 0x00000000005a7805 */ /* 0x000fe2000001ff00 */
[----:B------:R-:W-:Y:S01]  /*0210*/  ULEA.HI.SX32 UR6, UR5, UR4, 0x1b ;  /* 0x0000000405067291 */ /* 0x000fe2000f8fda3f */
[----:B------:R-:W-:Y:S01]  /*0220*/  CS2R R84, SRZ ;  /* 0x0000000000547805 */ /* 0x000fe2000001ff00 */
[C---:B------:R-:W-:Y:S01]  /*0230*/  LOP3.LUT R219, R20.reuse, 0x70, RZ, 0xc0, !PT ;  /* 0x0000007014db7812 */ /* 0x040fe200078ec0ff */
[----:B------:R-:W-:Y:S01]  /*0240*/  UMOV UR4, 0xfffffff8 ;  /* 0xfffffff800047882 */ /* 0x000fe20000000000 */
[----:B------:R-:W-:Y:S01]  /*0250*/  CS2R R86, SRZ ;  /* 0x0000000000567805 */ /* 0x000fe2000001ff00 */
[----:B------:R-:W-:Y:S01]  /*0260*/  UIMAD UR4, UR6, UR4, 0x2 ;  /* 0x00000002060474a4 */ /* 0x000fe2000f8e0204 */
[----:B------:R-:W-:Y:S01]  /*0270*/  LOP3.LUT R219, R219, 0x10, R213, 0x78, !PT ;  /* 0x00000010dbdb7812 */ /* 0x000fe200078e78d5 */
[----:B------:R-:W-:Y:S01]  /*0280*/  UIMAD UR9, UR6, -0xc0, UR14 ;  /* 0xffffff40060978a4 */ /* 0x000fe2000f8e020e */
[----:B------:R-:W-:Y:S01]  /*0290*/  CS2R R80, SRZ ;  /* 0x0000000000507805 */ /* 0x000fe2000001ff00 */
[----:B------:R-:W-:Y:S01]  /*02a0*/  UISETP.LT.AND UP0, UPT, UR4, 0x8, UPT ;  /* 0x000000080400788c */ /* 0x000fe2000bf01270 */
[----:B------:R-:W-:Y:S01]  /*02b0*/  CS2R R82, SRZ ;  /* 0x0000000000527805 */ /* 0x000fe2000001ff00 */
[----:B------:R-:W-:Y:S01]  /*02c0*/  CS2R R76, SRZ ;  /* 0x00000000004c7805 */ /* 0x000fe2000001ff00 */
[----:B------:R-:W-:Y:S01]  /*02d0*/  CS2R R78, SRZ ;  /* 0x00000000004e7805 */ /* 0x000fe2000001ff00 */
[----:B------:R-:W-:Y:S01]  /*02e0*/  USEL UR7, UR4, 0x8, UP0 ;  /* 0x0000000804077887 */ /* 0x000fe20008000000 */
[----:B------:R-:W-:Y:S01]  /*02f0*/  IMAD.U32 R5, RZ, RZ, UR9 ;  /* 0x00000009ff057e24 */ /* 0x000fe2000f8e00ff */
[----:B------:R-:W-:Y:S01]  /*0300*/  CS2R R68, SRZ ;  /* 0x0000000000447805 */ /* 0x000fe2000001ff00 */
[----:B------:R-:W-:Y:S01]  /*0310*/  UMOV UR4, URZ ;  /* 0x0000003f00047c82 */ /* 0x000fe20008000000 */
[----:B------:R-:W-:Y:S01]  /*0320*/  CS2R R70, SRZ ;  /* 0x0000000000467805 */ /* 0x000fe2000001ff00 */
[----:B------:R-:W-:Y:S01]  /*0330*/  ULOP3.LUT UR9, UR9, UR7, URZ, 0x3c, !UPT ;  /* 0x0000000709097292 */ /* 0x000fe2000f8e3c3f */
[----:B------:R-:W-:Y:S01]  /*0340*/  IMAD.U32 R3, RZ, RZ, UR7 ;  /* 0x00000007ff037e24 */ /* 0x000fe2000f8e00ff */
[----:B------:R-:W-:Y:S01]  /*0350*/  IABS R5, R5 ;  /* 0x0000000500057213 */ /* 0x000fe20000000000 */
[----:B------:R-:W-:Y:S01]  /*0360*/  CS2R R36, SRZ ;  /* 0x0000000000247805 */ /* 0x000fe2000001ff00 */
[----:B------:R-:W-:Y:S01]  /*0370*/  UISETP.GE.AND UP0, UPT, UR9, URZ, UPT ;  /* 0x0000003f0900728c */ /* 0x000fe2000bf06270 */
[----:B------:R-:W-:Y:S01]  /*0380*/  CS2R R38, SRZ ;  /* 0x0000000000267805 */ /* 0x000fe2000001ff00 */
[-C--:B------:R-:W-:Y:S01]  /*0390*/  IABS R6, R3.reuse ;  /* 0x0000000300067213 */ /* 0x080fe20000000000 */
[----:B------:R1:W3:Y:S01]  /*03a0*/  R2UR UR11, R5 ;  /* 0x00000000050b73c2 */ /* 0x0002e200000e0000 */
[----:B------:R-:W-:Y:S01]  /*03b0*/  IABS R3, R3 ;  /* 0x0000000300037213 */ /* 0x000fe20000000000 */
[----:B------:R-:W-:Y:S01]  /*03c0*/  CS2R R40, SRZ ;  /* 0x0000000000287805 */ /* 0x000fe2000001ff00 */
[----:B------:R-:W-:Y:S01]  /*03d0*/  CS2R R42, SRZ ;  /* 0x00000000002a7805 */ /* 0x000fe2000001ff00 */
[----:B------:R-:W-:Y:S01]  /*03e0*/  CS2R R44, SRZ ;  /* 0x00000000002c7805 */ /* 0x000fe2000001ff00 */
[----:B------:R-:W-:Y:S01]  /*03f0*/  CS2R R46, SRZ ;  /* 0x00000000002e7805 */ /* 0x000fe2000001ff00 */
[----:B------:R-:W-:Y:S01]  /*0400*/  IMAD.MOV R3, RZ, RZ, -R3 ;  /* 0x000000ffff037224 */ /* 0x000fe200078e0a03 */
[----:B------:R-:W-:Y:S01]  /*0410*/  CS2R R48, SRZ ;  /* 0x0000000000307805 */ /* 0x000fe2000001ff00 */
[----:B------:R4:W1:Y:S01]  /*0420*/  R2UR UR15, R6 ;  /* 0x00000000060f73c2 */ /* 0x00086200000e0000 */
[----:B------:R-:W-:Y:S01]  /*0430*/  CS2R R50, SRZ ;  /* 0x0000000000327805 */ /* 0x000fe2000001ff00 */
[----:B------:R-:W-:Y:S01]  /*0440*/  CS2R R52, SRZ ;  /* 0x0000000000347805 */ /* 0x000fe2000001ff00 */
[----:B------:R-:W-:Y:S01]  /*0450*/  CS2R R54, SRZ ;  /* 0x0000000000367805 */ /* 0x000fe2000001ff00 */
[----:B------:R-:W-:Y:S01]  /*0460*/  CS2R R56, SRZ ;  /* 0x0000000000387805 */ /* 0x000fe2000001ff00 */
[----:B------:R-:W-:Y:S01]  /*0470*/  CS2R R58, SRZ ;  /* 0x00000000003a7805 */ /* 0x000fe2000001ff00 */
[----:B------:R-:W-:Y:S01]  /*0480*/  CS2R R60, SRZ ;  /* 0x00000000003c7805 */ /* 0x000fe2000001ff00 */
[----:B------:R-:W-:Y:S01]  /*0490*/  CS2R R62, SRZ ;  /* 0x00000000003e7805 */ /* 0x000fe2000001ff00 */
[----:B------:R2:W3:Y:S01]  /*04a0*/  R2UR UR13, R3 ;  /* 0x00000000030d73c2 */ /* 0x0004e200000e0000 */
[----:B----4-:R-:W-:Y:S01]  /*04b0*/  LOP3.LUT R6, R20, 0x60, RZ, 0xc0, !PT ;  /* 0x0000006014067812 */ /* 0x010fe200078ec0ff */
[----:B------:R-:W-:Y:S01]  /*04c0*/  CS2R R64, SRZ ;  /* 0x0000000000407805 */ /* 0x000fe2000001ff00 */
[----:B------:R-:W-:Y:S01]  /*04d0*/  CS2R R66, SRZ ;  /* 0x0000000000427805 */ /* 0x000fe2000001ff00 */
[----:B------:R-:W-:Y:S01]  /*04e0*/  CS2R R160, SRZ ;  /* 0x0000000000a07805 */ /* 0x000fe2000001ff00 */
[----:B------:R-:W-:Y:S01]  /*04f0*/  LOP3.LUT R6, R6, 0x10, R213, 0xf8, !PT ;  /* 0x0000001006067812 */ /* 0x000fe200078ef8d5 */
[----:B------:R-:W-:Y:S01]  /*0500*/  CS2R R162, SRZ ;  /* 0x0000000000a27805 */ /* 0x000fe2000001ff00 */
[----:B------:R-:W-:Y:S01]  /*0510*/  CS2R R180, SRZ ;  /* 0x0000000000b47805 */ /* 0x000fe2000001ff00 */
[----:B--2---:R-:W-:Y:S01]  /*0520*/  IMAD.SHL.U32 R3, R213, 0x2, RZ ;  /* 0x00000002d5037824 */ /* 0x004fe200078e00ff */
[----:B------:R-:W-:Y:S01]  /*0530*/  CS2R R182, SRZ ;  /* 0x0000000000b67805 */ /* 0x000fe2000001ff00 */
[----:B------:R-:W-:Y:S01]  /*0540*/  CS2R R176, SRZ ;  /* 0x0000000000b07805 */ /* 0x000fe2000001ff00 */
[----:B------:R-:W-:Y:S01]  /*0550*/  CS2R R178, SRZ ;  /* 0x0000000000b27805 */ /* 0x000fe2000001ff00 */
[----:B------:R-:W-:Y:S01]  /*0560*/  CS2R R140, SRZ ;  /* 0x00000000008c7805 */ /* 0x000fe2000001ff00 */
[----:B------:R-:W-:Y:S01]  /*0570*/  CS2R R142, SRZ ;  /* 0x00000000008e7805 */ /* 0x000fe2000001ff00 */
[----:B------:R-:W-:Y:S01]  /*0580*/  UMOV UR9, 0xffffffff ;  /* 0xffffffff00097882 */ /* 0x000fe20000000000 */
[----:B-1----:R-:W1:Y:S08]  /*0590*/  I2F.RP R0, UR15 ;  /* 0x0000000f00007d06 */ /* 0x002e700008209400 */
[----:B-1----:R-:W1:Y:S02]  /*05a0*/  MUFU.RCP R0, R0 ;  /* 0x0000000000007308 */ /* 0x002e640000001000 */
[----:B-1----:R-:W-:-:S02]  /*05b0*/  IADD3 R2, R0, 0xffffffe, RZ ;  /* 0x0ffffffe00027810 */ /* 0x002fc40007ffe0ff */
[----:B------:R-:W-:Y:S02]  /*05c0*/  IABS R0, R4 ;  /* 0x0000000400007213 */ /* 0x000fe40000000000 */
[----:B------:R-:W-:Y:S02]  /*05d0*/  SHF.R.U32.HI R4, RZ, 0x2, R213 ;  /* 0x00000002ff047819 */ /* 0x000fe400000116d5 */
[----:B------:R-:W1:Y:S01]  /*05e0*/  F2I.FTZ.U32.TRUNC.NTZ R2, R2 ;  /* 0x0000000200027305 */ /* 0x000e62000021f000 */
[----:B------:R2:W4:Y:S02]  /*05f0*/  R2UR UR12, R0 ;  /* 0x00000000000c73c2 */ /* 0x00052400000e0000 */
[----:B--2---:R-:W-:-:S04]  /*0600*/  LOP3.LUT R0, R20, 0x30, RZ, 0xc0, !PT ;  /* 0x0000003014007812 */ /* 0x004fc800078ec0ff */
[----:B------:R-:W-:Y:S02]  /*0610*/  LOP3.LUT R244, R0, 0x40, RZ, 0xfc, !PT ;  /* 0x0000004000f47812 */ /* 0x000fe400078efcff */
[----:B------:R-:W-:Y:S01]  /*0620*/  LOP3.LUT R0, R4, 0x10, RZ, 0xc0, !PT ;  /* 0x0000001004007812 */ /* 0x000fe200078ec0ff */
[----:B-1----:R1:W2:Y:S03]  /*0630*/  R2UR UR5, R2 ;  /* 0x00000000020573c2 */ /* 0x0022a600000e0000 */
[----:B------:R-:W-:-:S04]  /*0640*/  LOP3.LUT R7, R0, 0x8, R213, 0xf8, !PT ;  /* 0x0000000800077812 */ /* 0x000fc800078ef8d5 */
[----:B------:R-:W-:Y:S02]  /*0650*/  LOP3.LUT R9, R7, 0x20, R4, 0xf8, !PT ;  /* 0x0000002007097812 */ /* 0x000fe400078ef804 */
[----:B-1----:R-:W-:-:S04]  /*0660*/  LOP3.LUT R2, R20, 0x40, RZ, 0xc0, !PT ;  /* 0x0000004014027812 */ /* 0x002fc800078ec0ff */
[C---:B------:R-:W-:Y:S02]  /*0670*/  LOP3.LUT R217, R2.reuse, 0x10, R213, 0xf8, !PT ;  /* 0x0000001002d97812 */ /* 0x040fe400078ef8d5 */
[----:B------:R-:W-:Y:S02]  /*0680*/  LOP3.LUT R5, R2, 0x30, R3, 0xf8, !PT ;  /* 0x0000003002057812 */ /* 0x000fe400078ef803 */
[----:B------:R-:W-:Y:S02]  /*0690*/  LOP3.LUT R217, R244, R217, RZ, 0x3c, !PT ;  /* 0x000000d9f4d97212 */ /* 0x000fe400078e3cff */
[----:B------:R-:W-:Y:S02]  /*06a0*/  LOP3.LUT R244, R5, R244, RZ, 0x3c, !PT ;  /* 0x000000f405f47212 */ /* 0x000fe400078e3cff */
[----:B------:R-:W-:Y:S02]  /*06b0*/  LOP3.LUT R5, R0, 0xf, R213, 0xf8, !PT ;  /* 0x0000000f00057812 */ /* 0x000fe400078ef8d5 */
[----:B------:R-:W-:Y:S01]  /*06c0*/  LOP3.LUT R0, R213, 0x20, RZ, 0xc0, !PT ;  /* 0x00000020d5007812 */ /* 0x000fe200078ec0ff */
[----:B--2---:R-:W-:Y:S01]  /*06d0*/  UIADD3 UR8, URZ, -UR5, URZ ;  /* 0x800000053f087290 */ /* 0x004fe2000fffe03f */
[----:B------:R-:W-:-:S02]  /*06e0*/  LOP3.LUT R2, R5, 0x20, R4, 0xf8, !PT ;  /* 0x0000002005027812 */ /* 0x000fc400078ef804 */
[----:B------:R-:W-:Y:S01]  /*06f0*/  SHF.R.U32.HI R4, RZ, 0x3, R213 ;  /* 0x00000003ff047819 */ /* 0x000fe200000116d5 */
[----:B------:R-:W-:Y:S01]  /*0700*/  UIMAD UR8, UR8, UR15, URZ ;  /* 0x0000000f080872a4 */ /* 0x000fe2000f8e023f */
[----:B------:R-:W-:Y:S01]  /*0710*/  LOP3.LUT R5, R3, 0x30, RZ, 0xc0, !PT ;  /* 0x0000003003057812 */ /* 0x000fe200078ec0ff */
[----:B------:R-:W-:Y:S01]  /*0720*/  IMAD.SHL.U32 R7, R0, 0x2, RZ ;  /* 0x0000000200077824 */ /* 0x000fe200078e00ff */
[----:B------:R-:W-:Y:S01]  /*0730*/  LOP3.LUT R3, R20, 0x10, RZ, 0xc0, !PT ;  /* 0x0000001014037812 */ /* 0x000fe200078ec0ff */
[----:B------:R-:W-:Y:S01]  /*0740*/  UIMAD.WIDE.U32 UR4, UR5, UR8, UR4 ;  /* 0x00000008050472a5 */ /* 0x000fe2000f8e0004 */
[----:B------:R-:W-:Y:S01]  /*0750*/  SGXT.U32 R4, R4, 0x5 ;  /* 0x000000050404781a */ /* 0x000fe20000000000 */
[----:B------:R-:W-:Y:S01]  /*0760*/  IMAD.SHL.U32 R2, R2, 0x80, RZ ;  /* 0x0000008002027824 */ /* 0x000fe200078e00ff */
[--C-:B------:R-:W-:Y:S02]  /*0770*/  LOP3.LUT R216, R6, 0x60, R3.reuse, 0x1e, !PT ;  /* 0x0000006006d87812 */ /* 0x100fe400078e1e03 */
[----:B------:R-:W-:-:S02]  /*0780*/  LOP3.LUT R3, R20, 0x20, R3, 0x2e, !PT ;  /* 0x0000002014037812 */ /* 0x000fc400078e2e03 */
[----:B------:R-:W-:Y:S01]  /*0790*/  UMOV UR8, UR5 ;  /* 0x0000000500087c82 */ /* 0x000fe20008000000 */
[--C-:B------:R-:W-:Y:S01]  /*07a0*/  LOP3.LUT R214, R5, 0x70, R20.reuse, 0x78, !PT ;  /* 0x0000007005d67812 */ /* 0x100fe200078e7814 */
[----:B---3--:R-:W-:Y:S01]  /*07b0*/  UIMAD.WIDE.U32 UR4, UR8, UR11, URZ ;  /* 0x0000000b080472a5 */ /* 0x008fe2000f8e003f */
[----:B------:R-:W-:Y:S02]  /*07c0*/  LOP3.LUT R218, R3, 0x40, R20, 0xf8, !PT ;  /* 0x0000004003da7812 */ /* 0x000fe400078ef814 */
[----:B------:R-:W-:Y:S02]  /*07d0*/  LOP3.LUT R7, R214, R7, RZ, 0x3c, !PT ;  /* 0x00000007d6077212 */ /* 0x000fe400078e3cff */
[----:B------:R-:W-:Y:S02]  /*07e0*/  SHF.R.U32.HI R215, RZ, 0x2, R0 ;  /* 0x00000002ffd77819 */ /* 0x000fe40000011600 */
[----:B------:R-:W-:Y:S01]  /*07f0*/  UMOV UR10, UR5 ;  /* 0x00000005000a7c82 */ /* 0x000fe20008000000 */
[--C-:B------:R-:W-:Y:S01]  /*0800*/  LOP3.LUT R0, R9, 0x40, R8.reuse, 0xfe, !PT ;  /* 0x0000004009007812 */ /* 0x100fe200078efe08 */
[----:B------:R-:W-:Y:S01]  /*0810*/  UIMAD UR11, UR10, UR13, UR11 ;  /* 0x0000000d0a0b72a4 */ /* 0x000fe2000f8e020b */
[--C-:B------:R-:W-:Y:S01]  /*0820*/  LOP3.LUT R218, R218, 0x10, R213.reuse, 0x78, !PT ;  /* 0x00000010dada7812 */ /* 0x100fe200078e78d5 */
[----:B----4-:R-:W-:Y:S01]  /*0830*/  UIMAD.WIDE.U32 UR4, UR8, UR12, URZ ;  /* 0x0000000c080472a5 */ /* 0x010fe2000f8e003f */
[C---:B------:R-:W-:Y:S01]  /*0840*/  LOP3.LUT R213, R215.reuse, 0x7, R213, 0xf8, !PT ;  /* 0x00000007d7d57812 */ /* 0x040fe200078ef8d5 */
[----:B------:R-:W-:Y:S01]  /*0850*/  UISETP.GT.U32.AND UP4, UPT, UR15, UR11, UPT ;  /* 0x0000000b0f00728c */ /* 0x000fe2000bf84070 */
[----:B------:R-:W-:Y:S01]  /*0860*/  LOP3.LUT R215, R215, 0x40, R8, 0xfe, !PT ;  /* 0x00000040d7d77812 */ /* 0x000fe200078efe08 */
[----:B------:R-:W-:Y:S01]  /*0870*/  UIMAD UR5, UR5, UR13, UR12 ;  /* 0x0000000d050572a4 */ /* 0x000fe2000f8e020c */
[----:B------:R-:W-:Y:S01]  /*0880*/  IMAD.SHL.U32 R0, R0, 0x80, RZ ;  /* 0x0000008000007824 */ /* 0x000fe200078e00ff */
[----:B------:R-:W-:Y:S01]  /*0890*/  ULOP3.LUT UR4, URZ, UR7, URZ, 0x33, !UPT ;  /* 0x000000073f047292 */ /* 0x000fe2000f8e333f */
[----:B------:R-:W-:Y:S01]  /*08a0*/  IMAD.SHL.U32 R213, R213, 0x80, RZ ;  /* 0x00000080d5d57824 */ /* 0x000fe200078e00ff */
[----:B------:R-:W-:Y:S01]  /*08b0*/  UISETP.GT.U32.AND UP3, UPT, UR15, UR5, UPT ;  /* 0x000000050f00728c */ /* 0x000fe2000bf64070 */
[----:B------:R-:W-:Y:S01]  /*08c0*/  IMAD.SHL.U32 R215, R215, 0x80, RZ ;  /* 0x00000080d7d77824 */ /* 0x000fe200078e00ff */
[----:B------:R-:W-:Y:S01]  /*08d0*/  ULDC.64 UR12, c[0x0][0x118] ;  /* 0x00004600000c7ab9 */ /* 0x000fe20000000a00 */
[----:B------:R-:W-:Y:S01]  /*08e0*/  LOP3.LUT R252, R2, R219, RZ, 0xfc, !PT ;  /* 0x000000db02fc7212 */ /* 0x000fe200078efcff */
[----:B------:R-:W-:Y:S01]  /*08f0*/  UMOV UR8, 0x1 ;  /* 0x0000000100087882 */ /* 0x000fe20000000000 */
[C---:B------:R-:W-:Y:S01]  /*0900*/  LOP3.LUT R145, R214.reuse, R213, RZ, 0xfc, !PT ;  /* 0x000000d5d6917212 */ /* 0x040fe200078efcff */
[----:B------:R-:W-:Y:S01]  /*0910*/  @!UP4 UIADD3 UR11, UR11, -UR15, URZ ;  /* 0x8000000f0b0bc290 */ /* 0x000fe2000fffe03f */
[----:B------:R-:W-:Y:S01]  /*0920*/  LOP3.LUT R144, R214, R215, RZ, 0xfc, !PT ;  /* 0x000000d7d6907212 */ /* 0x000fe200078efcff */
[----:B------:R-:W-:Y:S01]  /*0930*/  @!UP4 UIADD3 UR10, UR10, 0x1, URZ ;  /* 0x000000010a0ac890 */ /* 0x000fe2000fffe03f */
[-C--:B------:R-:W-:Y:S01]  /*0940*/  LOP3.LUT R251, R218, R2.reuse, RZ, 0xfc, !PT ;  /* 0x00000002dafb7212 */ /* 0x080fe200078efcff */
[----:B------:R-:W-:Y:S01]  /*0950*/  UISETP.GE.U32.AND UP2, UPT, UR11, UR15, UPT ;  /* 0x0000000f0b00728c */ /* 0x000fe2000bf46070 */
[-C--:B------:R-:W-:Y:S01]  /*0960*/  LOP3.LUT R250, R217, R2.reuse, RZ, 0xfc, !PT ;  /* 0x00000002d9fa7212 */ /* 0x080fe200078efcff */
[----:B------:R-:W-:Y:S01]  /*0970*/  @!UP3 UIADD3 UR5, UR5, -UR15, URZ ;  /* 0x8000000f0505b290 */ /* 0x000fe2000fffe03f */
[----:B------:R-:W-:-:S02]  /*0980*/  LOP3.LUT R249, R216, R2, RZ, 0xfc, !PT ;  /* 0x00000002d8f97212 */ /* 0x000fc400078efcff */
[----:B------:R-:W-:Y:S01]  /*0990*/  LOP3.LUT R248, R0, R219, RZ, 0xfc, !PT ;  /* 0x000000db00f87212 */ /* 0x000fe200078efcff */
[----:B------:R-:W-:Y:S01]  /*09a0*/  UISETP.GT.U32.AND UP3, UPT, UR15, UR5, UPT ;  /* 0x000000050f00728c */ /* 0x000fe2000bf64070 */
[-C--:B------:R-:W-:Y:S02]  /*09b0*/  LOP3.LUT R247, R218, R0.reuse, RZ, 0xfc, !PT ;  /* 0x00000000daf77212 */ /* 0x080fe400078efcff */
[----:B------:R-:W-:Y:S02]  /*09c0*/  LOP3.LUT R246, R0, R217, RZ, 0xfc, !PT ;  /* 0x000000d900f67212 */ /* 0x000fe400078efcff */
[----:B------:R-:W-:Y:S01]  /*09d0*/  @UP2 UIADD3 UR10, UR10, 0x1, URZ ;  /* 0x000000010a0a2890 */ /* 0x000fe2000fffe03f */
[----:B------:R-:W-:Y:S01]  /*09e0*/  LOP3.LUT R245, R216, R0, RZ, 0xfc, !PT ;  /* 0x00000000d8f57212 */ /* 0x000fe200078efcff */
[----:B------:R-:W-:Y:S02]  /*09f0*/  UISETP.NE.AND UP2, UPT, UR7, URZ, UPT ;  /* 0x0000003f0700728c */ /* 0x000fe4000bf45270 */
[----:B------:R-:W-:-:S02]  /*0a00*/  @!UP0 UIADD3 UR10, -UR10, URZ, URZ ;  /* 0x0000003f0a0a8290 */ /* 0x000fc4000fffe13f */
[----:B------:R-:W-:Y:S02]  /*0a10*/  @!UP3 UIADD3 UR5, UR5, -UR15, URZ ;  /* 0x8000000f0505b290 */ /* 0x000fe4000fffe03f */
[----:B------:R-:W-:Y:S02]  /*0a20*/  USEL UR10, UR4, UR10, !UP2 ;  /* 0x0000000a040a7287 */ /* 0x000fe4000d000000 */
[----:B------:R-:W-:Y:S02]  /*0a30*/  @!UP1 UIADD3 UR5, -UR5, URZ, URZ ;  /* 0x0000003f05059290 */ /* 0x000fe4000fffe13f */
[----:B------:R-:W-:Y:S02]  /*0a40*/  USHF.L.U32 UR10, UR10, 0x7, URZ ;  /* 0x000000070a0a7899 */ /* 0x000fe4000800063f */
[----:B------:R-:W-:Y:S02]  /*0a50*/  USEL UR4, UR4, UR5, !UP2 ;  /* 0x0000000504047287 */ /* 0x000fe4000d000000 */
[----:B------:R-:W-:-:S02]  /*0a60*/  UMOV UR7, URZ ;  /* 0x0000003f00077c82 */ /* 0x000fc40008000000 */
[----:B------:R-:W-:Y:S01]  /*0a70*/  LOP3.LUT R12, R4, UR10, RZ, 0xfc, !PT ;  /* 0x0000000a040c7c12 */ /* 0x000fe2000f8efcff */
[----:B------:R-:W-:Y:S01]  /*0a80*/  ULEA UR4, UR6, UR4, 0x3 ;  /* 0x0000000406047291 */ /* 0x000fe2000f8e183f */
[----:B------:R-:W-:Y:S01]  /*0a90*/  IMAD.U32 R5, RZ, RZ, UR10 ;  /* 0x0000000aff057e24 */ /* 0x000fe2000f8e00ff */
[----:B------:R-:W-:Y:S01]  /*0aa0*/  UMOV UR5, URZ ;  /* 0x0000003f00057c82 */ /* 0x000fe20008000000 */
[----:B------:R-:W-:Y:S01]  /*0ab0*/  IMAD.U32 R13, RZ, RZ, UR10 ;  /* 0x0000000aff0d7e24 */ /* 0x000fe2000f8e00ff */
[----:B------:R-:W-:Y:S01]  /*0ac0*/  USHF.L.U32 UR14, UR4, 0x8, URZ ;  /* 0x00000008040e7899 */ /* 0x000fe2000800063f */
[----:B------:R-:W-:Y:S01]  /*0ad0*/  IMAD.HI R3, R12, 0x2aaaaaab, RZ ;  /* 0x2aaaaaab0c037827 */ /* 0x000fe200078e02ff */
[----:B------:R-:W-:Y:S01]  /*0ae0*/  USHF.R.S32.HI UR4, URZ, 0x17, UR4 ;  /* 0x000000173f047899 */ /* 0x000fe20008011404 */
[--C-:B------:R-:W-:Y:S01]  /*0af0*/  LOP3.LUT R14, R5, 0x40, R4.reuse, 0xfe, !PT ;  /* 0x00000040050e7812 */ /* 0x100fe200078efe04 */
[----:B------:R-:W-:Y:S01]  /*0b00*/  UMOV UR6, URZ ;  /* 0x0000003f00067c82 */ /* 0x000fe20008000000 */
[----:B------:R-:W-:Y:S01]  /*0b10*/  LOP3.LUT R13, R13, 0x20, R4, 0xfe, !PT ;  /* 0x000000200d0d7812 */ /* 0x000fe200078efe04 */
[----:B------:R-:W-:Y:S01]  /*0b20*/  USGXT UR4, UR4, 0x1 ;  /* 0x000000010404789a */ /* 0x000fe20008000200 */
[----:B------:R-:W-:Y:S01]  /*0b30*/  SHF.R.U32.HI R6, RZ, 0x1f, R3 ;  /* 0x0000001fff067819 */ /* 0x000fe20000011603 */
[----:B------:R-:W-:Y:S01]  /*0b40*/  IMAD.U32 R9, RZ, RZ, UR14 ;  /* 0x0000000eff097e24 */ /* 0x000fe2000f8e00ff */
[C---:B------:R-:W-:Y:S01]  /*0b50*/  LOP3.LUT R5, R4.reuse, UR14, RZ, 0xfc, !PT ;  /* 0x0000000e04057c12 */ /* 0x040fe2000f8efcff */
[----:B------:R-:W-:Y:S01]  /*0b60*/  IMAD.U32 R17, RZ, RZ, UR14 ;  /* 0x0000000eff117e24 */ /* 0x000fe2000f8e00ff */
[----:B------:R-:W-:Y:S01]  /*0b70*/  LEA.HI R19, R3, R6, RZ, 0x17 ;  /* 0x0000000603137211 */ /* 0x000fe200078fb8ff */
[----:B------:R-:W-:Y:S01]  /*0b80*/  IMAD R3, R4, 0x80, R7 ;  /* 0x0000008004037824 */ /* 0x000fe200078e0207 */
[----:B------:R-:W-:Y:S01]  /*0b90*/  PRMT R18, R14, 0x9910, RZ ;  /* 0x000099100e127816 */ /* 0x000fe200000000ff */
[----:B------:R-:W-:Y:S01]  /*0ba0*/  IMAD.U32 R22, RZ, RZ, UR4 ;  /* 0x00000004ff167e24 */ /* 0x000fe2000f8e00ff */
[----:B------:R-:W-:Y:S01]  /*0bb0*/  UMOV UR4, URZ ;  /* 0x0000003f00047c82 */ /* 0x000fe20008000000 */
[----:B------:R-:W-:-:S02]  /*0bc0*/  IMAD.U32 R7, RZ, RZ, UR14 ;  /* 0x0000000eff077e24 */ /* 0x000fc4000f8e00ff */
[----:B------:R-:W-:Y:S01]  /*0bd0*/  IMAD.U32 R11, RZ, RZ, UR14 ;  /* 0x0000000eff0b7e24 */ /* 0x000fe2000f8e00ff */
[----:B------:R-:W-:Y:S01]  /*0be0*/  LEA.HI R16, R22, R5, RZ, 0x9 ;  /* 0x0000000516107211 */ /* 0x000fe200078f48ff */
[----:B------:R-:W-:Y:S01]  /*0bf0*/  IMAD R19, R19, -0xc00, R12 ;  /* 0xfffff40013137824 */ /* 0x000fe200078e020c */
[--C-:B------:R-:W-:Y:S01]  /*0c00*/  LOP3.LUT R6, R7, 0x20, R4.reuse, 0xfe, !PT ;  /* 0x0000002007067812 */ /* 0x100fe200078efe04 */
[----:B------:R-:W-:Y:S01]  /*0c10*/  IMAD.U32 R21, RZ, RZ, UR14 ;  /* 0x0000000eff157e24 */ /* 0x000fe2000f8e00ff */
[--C-:B------:R-:W-:Y:S01]  /*0c20*/  LOP3.LUT R7, R9, 0x40, R4.reuse, 0xfe, !PT ;  /* 0x0000004009077812 */ /* 0x100fe200078efe04 */
[----:B------:R-:W-:Y:S01]  /*0c30*/  IMAD.U32 R23, RZ, RZ, UR14 ;  /* 0x0000000eff177e24 */ /* 0x000fe2000f8e00ff */
[--C-:B------:R-:W-:Y:S01]  /*0c40*/  LOP3.LUT R9, R17, 0x80, R4.reuse, 0xfe, !PT ;  /* 0x0000008011097812 */ /* 0x100fe200078efe04 */
[----:B------:R-:W-:Y:S01]  /*0c50*/  IMAD.U32 R15, RZ, RZ, UR10 ;  /* 0x0000000aff0f7e24 */ /* 0x000fe2000f8e00ff */
[----:B------:R-:W-:Y:S01]  /*0c60*/  LOP3.LUT R16, R16, 0x3ffe00, RZ, 0xc0, !PT ;  /* 0x003ffe0010107812 */ /* 0x000fe200078ec0ff */
[----:B------:R-:W-:Y:S01]  /*0c70*/  IMAD.U32 R25, RZ, RZ, UR14 ;  /* 0x0000000eff197e24 */ /* 0x000fe2000f8e00ff */
[----:B------:R-:W-:Y:S01]  /*0c80*/  LEA.HI R17, R22, R6, RZ, 0x9 ;  /* 0x0000000616117211 */ /* 0x000fe200078f48ff */
[----:B------:R-:W-:Y:S01]  /*0c90*/  IMAD R18, R18, 0x2aab, RZ ;  /* 0x00002aab12127824 */ /* 0x000fe200078e02ff */
[----:B------:R-:W-:Y:S01]  /*0ca0*/  LOP3.LUT R8, R11, 0x60, R4, 0xfe, !PT ;  /* 0x000000600b087812 */ /* 0x000fe200078efe04 */
[----:B------:R-:W-:Y:S01]  /*0cb0*/  IMAD.IADD R16, R5, 0x1, -R16 ;  /* 0x0000000105107824 */ /* 0x000fe200078e0a10 */
[----:B------:R-:W-:Y:S01]  /*0cc0*/  LEA.HI R12, R22, R7, RZ, 0x9 ;  /* 0x00000007160c7211 */ /* 0x000fe200078f48ff */
[----:B------:R-:W-:Y:S01]  /*0cd0*/  IMAD R19, R19, 0xc00, RZ ;  /* 0x00000c0013137824 */ /* 0x000fe200078e02ff */
[----:B------:R-:W-:-:S02]  /*0ce0*/  LOP3.LUT R17, R17, 0x3ffe00, RZ, 0xc0, !PT ;  /* 0x003ffe0011117812 */ /* 0x000fc400078ec0ff */
[----:B------:R-:W-:Y:S02]  /*0cf0*/  LEA.HI R5, R22, R8, RZ, 0x9 ;  /* 0x0000000816057211 */ /* 0x000fe400078f48ff */
[----:B------:R-:W-:Y:S01]  /*0d00*/  LOP3.LUT R12, R12, 0x3ffe00, RZ, 0xc0, !PT ;  /* 0x003ffe000c0c7812 */ /* 0x000fe200078ec0ff */
[----:B------:R-:W-:Y:S01]  /*0d10*/  IMAD.IADD R17, R6, 0x1, -R17 ;  /* 0x0000000106117824 */ /* 0x000fe200078e0a11 */
[----:B------:R-:W-:Y:S02]  /*0d20*/  LOP3.LUT R5, R5, 0x3ffe00, RZ, 0xc0, !PT ;  /* 0x003ffe0005057812 */ /* 0x000fe400078ec0ff */
[----:B------:R-:W-:Y:S01]  /*0d30*/  LOP3.LUT R10, R21, 0xa0, R4, 0xfe, !PT ;  /* 0x000000a0150a7812 */ /* 0x000fe200078efe04 */
[----:B------:R-:W-:Y:S01]  /*0d40*/  IMAD.IADD R12, R7, 0x1, -R12 ;  /* 0x00000001070c7824 */ /* 0x000fe200078e0a0c */
[----:B------:R-:W-:Y:S01]  /*0d50*/  LEA.HI R6, R22, R9, RZ, 0x9 ;  /* 0x0000000916067211 */ /* 0x000fe200078f48ff */
[----:B------:R-:W-:Y:S01]  /*0d60*/  IMAD.IADD R5, R8, 0x1, -R5 ;  /* 0x0000000108057824 */ /* 0x000fe200078e0a05 */
[----:B------:R-:W-:Y:S01]  /*0d70*/  LEA.HI R7, R22, R10, RZ, 0x9 ;  /* 0x0000000a16077211 */ /* 0x000fe200078f48ff */
[----:B------:R-:W-:Y:S01]  /*0d80*/  IMAD R17, R17, 0xc00, RZ ;  /* 0x00000c0011117824 */ /* 0x000fe200078e02ff */
[----:B------:R-:W-:-:S02]  /*0d90*/  LOP3.LUT R6, R6, 0x3ffe00, RZ, 0xc0, !PT ;  /* 0x003ffe0006067812 */ /* 0x000fc400078ec0ff */
[----:B------:R-:W-:Y:S02]  /*0da0*/  PRMT R8, R13, 0x9910, RZ ;  /* 0x000099100d087816 */ /* 0x000fe400000000ff */
[----:B------:R-:W-:Y:S01]  /*0db0*/  LOP3.LUT R7, R7, 0x3ffe00, RZ, 0xc0, !PT ;  /* 0x003ffe0007077812 */ /* 0x000fe200078ec0ff */
[----:B------:R-:W-:Y:S01]  /*0dc0*/  IMAD.IADD R6, R9, 0x1, -R6 ;  /* 0x0000000109067824 */ /* 0x000fe200078e0a06 */
[----:B------:R-:W-:Y:S01]  /*0dd0*/  LOP3.LUT R11, R23, 0xc0, R4, 0xfe, !PT ;  /* 0x000000c0170b7812 */ /* 0x000fe200078efe04 */
[----:B------:R-:W-:Y:S01]  /*0de0*/  IMAD.MOV.U32 R9, RZ, RZ, R8 ;  /* 0x000000ffff097224 */ /* 0x000fe200078e0008 */
[--C-:B------:R-:W-:Y:S01]  /*0df0*/  LOP3.LUT R15, R15, 0x60, R4.reuse, 0xfe, !PT ;  /* 0x000000600f0f7812 */ /* 0x100fe200078efe04 */
[----:B------:R-:W-:Y:S01]  /*0e00*/  IMAD.IADD R7, R10, 0x1, -R7 ;  /* 0x000000010a077824 */ /* 0x000fe200078e0a07 */
[----:B------:R-:W-:Y:S01]  /*0e10*/  LEA.HI R8, R22, R11, RZ, 0x9 ;  /* 0x0000000b16087211 */ /* 0x000fe200078f48ff */
[----:B------:R-:W-:Y:S01]  /*0e20*/  IMAD R10, R9, 0x2aab, RZ ;  /* 0x00002aab090a7824 */ /* 0x000fe200078e02ff */
[----:B------:R-:W-:Y:S01]  /*0e30*/  LOP3.LUT R4, R25, 0xe0, R4, 0xfe, !PT ;  /* 0x000000e019047812 */ /* 0x000fe200078efe04 */
[----:B------:R-:W-:Y:S01]  /*0e40*/  IMAD R7, R7, 0xc00, RZ ;  /* 0x00000c0007077824 */ /* 0x000fe200078e02ff */
[----:B------:R-:W-:-:S02]  /*0e50*/  LOP3.LUT R8, R8, 0x3ffe00, RZ, 0xc0, !PT ;  /* 0x003ffe0008087812 */ /* 0x000fc400078ec0ff */
[----:B------:R-:W-:Y:S02]  /*0e60*/  SHF.R.S32.HI R10, RZ, 0x10, R10 ;  /* 0x00000010ff0a7819 */ /* 0x000fe4000001140a */
[----:B------:R-:W-:Y:S01]  /*0e70*/  PRMT R21, R15, 0x9910, RZ ;  /* 0x000099100f157816 */ /* 0x000fe200000000ff */
[----:B------:R-:W-:Y:S01]  /*0e80*/  IMAD.IADD R8, R11, 0x1, -R8 ;  /* 0x000000010b087824 */ /* 0x000fe200078e0a08 */
[----:B------:R-:W-:Y:S02]  /*0e90*/  LEA.HI R9, R22, R4, RZ, 0x9 ;  /* 0x0000000416097211 */ /* 0x000fe400078f48ff */
[----:B------:R-:W-:Y:S01]  /*0ea0*/  LOP3.LUT R23, R10, 0xffff, RZ, 0xc0, !PT ;  /* 0x0000ffff0a177812 */ /* 0x000fe200078ec0ff */
[----:B------:R-:W-:Y:S01]  /*0eb0*/  IMAD R21, R21, 0x2aab, RZ ;  /* 0x00002aab15157824 */ /* 0x000fe200078e02ff */
[----:B------:R-:W-:Y:S02]  /*0ec0*/  SHF.R.S32.HI R11, RZ, 0x10, R18 ;  /* 0x00000010ff0b7819 */ /* 0x000fe40000011412 */
[----:B------:R-:W-:-:S02]  /*0ed0*/  LOP3.LUT R9, R9, 0x3ffe00, RZ, 0xc0, !PT ;  /* 0x003ffe0009097812 */ /* 0x000fc400078ec0ff */
[----:B------:R-:W-:Y:S02]  /*0ee0*/  SHF.R.U32.HI R10, RZ, 0xf, R23 ;  /* 0x0000000fff0a7819 */ /* 0x000fe40000011617 */
[----:B------:R-:W-:Y:S01]  /*0ef0*/  LOP3.LUT R25, R11, 0xffff, RZ, 0xc0, !PT ;  /* 0x0000ffff0b197812 */ /* 0x000fe200078ec0ff */
[----:B------:R-:W-:Y:S01]  /*0f00*/  IMAD.IADD R9, R4, 0x1, -R9 ;  /* 0x0000000104097824 */ /* 0x000fe200078e0a09 */
[----:B------:R-:W-:Y:S01]  /*0f10*/  LEA.HI R10, R23, R10, RZ, 0x17 ;  /* 0x0000000a170a7211 */ /* 0x000fe200078fb8ff */
[----:B------:R-:W-:Y:S01]  /*0f20*/  IMAD R23, R12, 0xc00, RZ ;  /* 0x00000c000c177824 */ /* 0x000fe200078e02ff */
[----:B------:R-:W-:Y:S01]  /*0f30*/  SHF.R.S32.HI R18, RZ, 0x10, R21 ;  /* 0x00000010ff127819 */ /* 0x000fe20000011415 */
[----:B------:R-:W-:Y:S01]  /*0f40*/  IMAD R21, R16, 0xc00, RZ ;  /* 0x00000c0010157824 */ /* 0x000fe200078e02ff */
[----:B------:R-:W-:Y:S01]  /*0f50*/  SHF.R.U32.HI R4, RZ, 0xf, R25 ;  /* 0x0000000fff047819 */ /* 0x000fe20000011619 */
[----:B------:R-:W-:Y:S01]  /*0f60*/  IMAD R9, R9, 0xc00, RZ ;  /* 0x00000c0009097824 */ /* 0x000fe200078e02ff */
[----:B------:R-:W-:-:S02]  /*0f70*/  LOP3.LUT R12, R17, 0x70, R20, 0xf8, !PT ;  /* 0x00000070110c7812 */ /* 0x000fc400078ef814 */
[----:B------:R-:W-:Y:S02]  /*0f80*/  LOP3.LUT R18, R18, 0xffff, RZ, 0xc0, !PT ;  /* 0x0000ffff12127812 */ /* 0x000fe400078ec0ff */
[----:B------:R-:W-:Y:S01]  /*0f90*/  LEA.HI R4, R25, R4, RZ, 0x17 ;  /* 0x0000000419047211 */ /* 0x000fe200078fb8ff */
[----:B------:R-:W-:Y:S01]  /*0fa0*/  IMAD R25, R5, 0xc00, RZ ;  /* 0x00000c0005197824 */ /* 0x000fe200078e02ff */
[----:B------:R-:W-:Y:S02]  /*0fb0*/  IADD3 R28, P6, R12, c[0x0][0x160], RZ ;  /* 0x000058000c1c7a10 */ /* 0x000fe40007fde0ff */
[----:B------:R-:W-:Y:S02]  /*0fc0*/  PRMT R10, R10, 0x9910, RZ ;  /* 0x000099100a0a7816 */ /* 0x000fe400000000ff */
[----:B------:R-:W-:Y:S02]  /*0fd0*/  SHF.R.U32.HI R11, RZ, 0xf, R18 ;  /* 0x0000000fff0b7819 */ /* 0x000fe40000011612 */
[----:B------:R-:W-:-:S02]  /*0fe0*/  LEA.HI.X.SX32 R29, R12, c[0x0][0x164], 0x1, P6 ;  /* 0x000059000c1d7a11 */ /* 0x000fc400030f0eff */
[----:B------:R-:W-:Y:S02]  /*0ff0*/  LOP3.LUT R5, R25, 0x70, R20, 0xf8, !PT ;  /* 0x0000007019057812 */ /* 0x000fe400078ef814 */
[----:B------:R-:W-:Y:S01]  /*1000*/  PRMT R12, R4, 0x9910, RZ ;  /* 0x00009910040c7816 */ /* 0x000fe200000000ff */
[----:B------:R-:W-:Y:S01]  /*1010*/  IMAD.MOV.U32 R4, RZ, RZ, R10 ;  /* 0x000000ffff047224 */ /* 0x000fe200078e000a */
[----:B------:R-:W-:Y:S02]  /*1020*/  LEA.HI R11, R18, R11, RZ, 0x17 ;  /* 0x0000000b120b7211 */ /* 0x000fe400078fb8ff */
[----:B------:R-:W-:Y:S01]  /*1030*/  IADD3 R32, P4, R5, c[0x0][0x160], RZ ;  /* 0x0000580005207a10 */ /* 0x000fe20007f9e0ff */
[----:B------:R-:W-:Y:S01]  /*1040*/  IMAD.MOV.U32 R10, RZ, RZ, R12 ;  /* 0x000000ffff0a7224 */ /* 0x000fe200078e000c */
[----:B------:R-:W-:Y:S01]  /*1050*/  PRMT R11, R11, 0x9910, RZ ;  /* 0x000099100b0b7816 */ /* 0x000fe200000000ff */
[----:B------:R-:W-:Y:S01]  /*1060*/  IMAD R4, R4, 0xc00, RZ ;  /* 0x00000c0004047824 */ /* 0x000fe200078e02ff */
[----:B------:R-:W-:Y:S01]  /*1070*/  LEA.HI.X.SX32 R33, R5, c[0x0][0x164], 0x1, P4 ;  /* 0x0000590005217a11 */ /* 0x000fe200020f0eff */
[----:B------:R-:W-:Y:S01]  /*1080*/  IMAD R5, R10, 0xc00, RZ ;  /* 0x00000c000a057824 */ /* 0x000fe200078e02ff */
[----:B------:R-:W-:Y:S01]  /*1090*/  LOP3.LUT R16, R21, 0x70, R20, 0xf8, !PT ;  /* 0x0000007015107812 */ /* 0x000fe200078ef814 */
[----:B------:R-:W-:-:S02]  /*10a0*/  IMAD.MOV R10, RZ, RZ, -R4 ;  /* 0x000000ffff0a7224 */ /* 0x000fc400078e0a04 */
[----:B------:R-:W-:Y:S01]  /*10b0*/  IMAD.MOV.U32 R4, RZ, RZ, R11 ;  /* 0x000000ffff047224 */ /* 0x000fe200078e000b */
[----:B------:R-:W-:Y:S01]  /*10c0*/  IADD3 R26, P2, R16, c[0x0][0x160], RZ ;  /* 0x00005800101a7a10 */ /* 0x000fe20007f5e0ff */
[----:B------:R-:W-:Y:S02]  /*10d0*/  IMAD.MOV R5, RZ, RZ, -R5 ;  /* 0x000000ffff057224 */ /* 0x000fe400078e0a05 */
[----:B------:R-:W-:Y:S01]  /*10e0*/  IMAD R4, R4, 0xc00, RZ ;  /* 0x00000c0004047824 */ /* 0x000fe200078e02ff */
[----:B------:R-:W-:Y:S01]  /*10f0*/  LEA.HI.X.SX32 R27, R16, c[0x0][0x164], 0x1, P2 ;  /* 0x00005900101b7a11 */ /* 0x000fe200010f0eff */
[----:B------:R-:W-:Y:S01]  /*1100*/  IMAD R11, R6, 0xc00, RZ ;  /* 0x00000c00060b7824 */ /* 0x000fe200078e02ff */
[----:B------:R-:W-:Y:S01]  /*1110*/  PRMT R5, R5, 0x7710, RZ ;  /* 0x0000771005057816 */ /* 0x000fe200000000ff */
[----:B------:R-:W-:Y:S01]  /*1120*/  IMAD.MOV R4, RZ, RZ, -R4 ;  /* 0x000000ffff047224 */ /* 0x000fe200078e0a04 */
[----:B------:R-:W-:Y:S01]  /*1130*/  PRMT R6, R10, 0x7710, RZ ;  /* 0x000077100a067816 */ /* 0x000fe200000000ff */
[----:B------:R1:W-:Y:S01]  /*1140*/  LDGSTS.E.BYPASS.128 [R3], [R26.64] ;  /* 0x000000001a037fae */ /* 0x0003e2000b901c4c */
[----:B------:R-:W-:Y:S01]  /*1150*/  LOP3.LUT R16, R23, 0x70, R20, 0xf8, !PT ;  /* 0x0000007017107812 */ /* 0x000fe200078ef814 */
[----:B------:R-:W-:Y:S01]  /*1160*/  IMAD.IADD R14, R14, 0x1, R5 ;  /* 0x000000010e0e7824 */ /* 0x000fe200078e0205 */
[----:B------:R-:W-:Y:S01]  /*1170*/  PRMT R10, R4, 0x7710, RZ ;  /* 0x00007710040a7816 */ /* 0x000fe200000000ff */
[----:B------:R-:W-:Y:S01]  /*1180*/  IMAD.IADD R13, R13, 0x1, R6 ;  /* 0x000000010d0d7824 */ /* 0x000fe200078e0206 */
[--C-:B------:R-:W-:Y:S01]  /*1190*/  LOP3.LUT R4, R7, 0x70, R20.reuse, 0xf8, !PT ;  /* 0x0000007007047812 */ /* 0x100fe200078ef814 */
[----:B------:R-:W-:Y:S01]  /*11a0*/  IMAD R5, R8, 0xc00, RZ ;  /* 0x00000c0008057824 */ /* 0x000fe200078e02ff */
[----:B------:R-:W-:Y:S01]  /*11b0*/  LOP3.LUT R6, R11, 0x70, R20, 0xf8, !PT ;  /* 0x000000700b067812 */ /* 0x000fe200078ef814 */
[----:B------:R-:W-:Y:S01]  /*11c0*/  IMAD.IADD R15, R15, 0x1, R10 ;  /* 0x000000010f0f7824 */ /* 0x000fe200078e020a */
[----:B------:R-:W-:Y:S01]  /*11d0*/  IADD3 R72, P0, R4, c[0x0][0x160], RZ ;  /* 0x0000580004487a10 */ /* 0x000fe20007f1e0ff */
[----:B------:R2:W-:Y:S01]  /*11e0*/  LDGSTS.E.BYPASS.128 [R3+0x1000], [R28.64] ;  /* 0x010000001c037fae */ /* 0x0005e2000b901c4c */
[----:B------:R-:W-:-:S02]  /*11f0*/  PRMT R14, R14, 0x9910, RZ ;  /* 0x000099100e0e7816 */ /* 0x000fc400000000ff */
[----:B------:R-:W-:Y:S02]  /*1200*/  IADD3 R34, P3, R6, c[0x0][0x160], RZ ;  /* 0x0000580006227a10 */ /* 0x000fe40007f7e0ff */
[----:B------:R-:W-:Y:S02]  /*1210*/  LEA.HI.X.SX32 R73, R4, c[0x0][0x164], 0x1, P0 ;  /* 0x0000590004497a11 */ /* 0x000fe400000f0eff */
[----:B------:R-:W-:Y:S02]  /*1220*/  PRMT R13, R13, 0x9910, RZ ;  /* 0x000099100d0d7816 */ /* 0x000fe400000000ff */
[----:B------:R-:W-:Y:S02]  /*1230*/  IADD3 R30, P5, R16, c[0x0][0x160], RZ ;  /* 0x00005800101e7a10 */ /* 0x000fe40007fbe0ff */
[----:B------:R-:W-:Y:S01]  /*1240*/  LOP3.LUT R4, R19, 0x70, R20, 0xf8, !PT ;  /* 0x0000007013047812 */ /* 0x000fe200078ef814 */
[----:B------:R-:W-:Y:S01]  /*1250*/  IMAD R13, R13, 0xc00, RZ ;  /* 0x00000c000d0d7824 */ /* 0x000fe200078e02ff */
[----:B--2---:R-:W-:-:S02]  /*1260*/  LEA.HI.X.SX32 R29, R17, c[0x0][0x164], 0x1, P6 ;  /* 0x00005900111d7a11 */ /* 0x004fc400030f0eff */
[----:B------:R-:W-:Y:S01]  /*1270*/  PRMT R17, R15, 0x9910, RZ ;  /* 0x000099100f117816 */ /* 0x000fe200000000ff */
[----:B------:R-:W-:Y:S01]  /*1280*/  IMAD.MOV.U32 R15, RZ, RZ, R14 ;  /* 0x000000ffff0f7224 */ /* 0x000fe200078e000e */
[----:B------:R-:W-:Y:S02]  /*1290*/  LEA.HI.X.SX32 R35, R6, c[0x0][0x164], 0x1, P3 ;  /* 0x0000590006237a11 */ /* 0x000fe400018f0eff */
[--C-:B------:R-:W-:Y:S01]  /*12a0*/  LOP3.LUT R8, R5, 0x70, R20.reuse, 0xf8, !PT ;  /* 0x0000007005087812 */ /* 0x100fe200078ef814 */
[----:B------:R-:W-:Y:S01]  /*12b0*/  IMAD R15, R15, 0xc00, RZ ;  /* 0x00000c000f0f7824 */ /* 0x000fe200078e02ff */
[----:B------:R-:W-:Y:S01]  /*12c0*/  LOP3.LUT R6, R9, 0x70, R20, 0xf8, !PT ;  /* 0x0000007009067812 */ /* 0x000fe200078ef814 */
[----:B------:R-:W-:Y:S01]  /*12d0*/  IMAD R17, R17, 0xc00, RZ ;  /* 0x00000c0011117824 */ /* 0x000fe200078e02ff */
[----:B------:R-:W-:Y:S02]  /*12e0*/  LEA.HI.X.SX32 R31, R16, c[0x0][0x164], 0x1, P5 ;  /* 0x00005900101f7a11 */ /* 0x000fe400028f0eff */
[----:B------:R-:W-:-:S02]  /*12f0*/  IADD3 R138, P6, R4, c[0x0][0x168], RZ ;  /* 0x00005a00048a7a10 */ /* 0x000fc40007fde0ff */
[----:B------:R-:W-:Y:S01]  /*1300*/  IADD3 R74, P1, R8, c[0x0][0x160], RZ ;  /* 0x00005800084a7a10 */ /* 0x000fe20007f3e0ff */
[----:B------:R2:W-:Y:S01]  /*1310*/  LDGSTS.E.BYPASS.128 [R3+0x2000], [R30.64] ;  /* 0x020000001e037fae */ /* 0x0005e2000b901c4c */
[----:B-1----:R-:W-:Y:S02]  /*1320*/  LEA.HI.X.SX32 R27, R21, c[0x0][0x164], 0x1, P2 ;  /* 0x00005900151b7a11 */ /* 0x002fe400010f0eff */
[----:B------:R-:W-:Y:S01]  /*1330*/  IADD3 R136, P2, R6, c[0x0][0x160], RZ ;  /* 0x0000580006887a10 */ /* 0x000fe20007f5e0ff */
[----:B------:R1:W-:Y:S01]  /*1340*/  LDGSTS.E.BYPASS.128 [R3+0x3000], [R32.64] ;  /* 0x0300000020037fae */ /* 0x0003e2000b901c4c */
[----:B------:R-:W-:Y:S02]  /*1350*/  LEA.HI.X.SX32 R139, R4, c[0x0][0x16c], 0x1, P6 ;  /* 0x00005b00048b7a11 */ /* 0x000fe400030f0eff */
[----:B------:R-:W-:Y:S01]  /*1360*/  LEA.HI.X.SX32 R75, R8, c[0x0][0x164], 0x1, P1 ;  /* 0x00005900084b7a11 */ /* 0x000fe200008f0eff */
[----:B------:R3:W-:Y:S01]  /*1370*/  LDGSTS.E.BYPASS.128 [R3+0x4000], [R34.64] ;  /* 0x0400000022037fae */ /* 0x0007e2000b901c4c */
[----:B------:R-:W-:-:S02]  /*1380*/  LOP3.LUT R4, R13, 0x70, R20, 0xf8, !PT ;  /* 0x000000700d047812 */ /* 0x000fc400078ef814 */
[----:B------:R-:W-:Y:S01]  /*1390*/  LEA.HI.X.SX32 R137, R6, c[0x0][0x164], 0x1, P2 ;  /* 0x0000590006897a11 */ /* 0x000fe200010f0eff */
[----:B------:R4:W-:Y:S01]  /*13a0*/  LDGSTS.E.BYPASS.128 [R3+0x5000], [R72.64] ;  /* 0x0500000048037fae */ /* 0x0009e2000b901c4c */
[--C-:B------:R-:W-:Y:S02]  /*13b0*/  LOP3.LUT R8, R15, 0x70, R20.reuse, 0xf8, !PT ;  /* 0x000000700f087812 */ /* 0x100fe400078ef814 */
[----:B------:R-:W-:Y:S01]  /*13c0*/  LOP3.LUT R6, R17, 0x70, R20, 0xf8, !PT ;  /* 0x0000007011067812 */ /* 0x000fe200078ef814 */
[----:B------:R4:W-:Y:S01]  /*13d0*/  LDGSTS.E.BYPASS.128 [R3+0x6000], [R74.64] ;  /* 0x060000004a037fae */ /* 0x0009e2000b901c4c */
[----:B-1----:R-:W-:Y:S02]  /*13e0*/  LEA.HI.X.SX32 R33, R25, c[0x0][0x164], 0x1, P4 ;  /* 0x0000590019217a11 */ /* 0x002fe400020f0eff */
[----:B--2---:R-:W-:Y:S01]  /*13f0*/  LEA.HI.X.SX32 R31, R23, c[0x0][0x164], 0x1, P5 ;  /* 0x00005900171f7a11 */ /* 0x004fe200028f0eff */
[----:B------:R1:W-:Y:S01]  /*1400*/  LDGSTS.E.BYPASS.128 [R3+0x7000], [R136.64] ;  /* 0x0700000088037fae */ /* 0x0003e2000b901c4c */
[----:B---3--:R-:W-:-:S02]  /*1410*/  LEA.HI.X.SX32 R35, R11, c[0x0][0x164], 0x1, P3 ;  /* 0x000059000b237a11 */ /* 0x008fc400018f0eff */
[----:B------:R-:W-:Y:S01]  /*1420*/  IADD3 R20, P3, R4, c[0x0][0x168], RZ ;  /* 0x00005a0004147a10 */ /* 0x000fe20007f7e0ff */
[----:B------:R-:W0:Y:S01]  /*1430*/  LDGDEPBAR ;  /* 0x00000000000079af */ /* 0x000e220000000000 */
[----:B------:R-:W-:Y:S01]  /*1440*/  IADD3 R22, P4, R8, c[0x0][0x168], RZ ;  /* 0x00005a0008167a10 */ /* 0x000fe20007f9e0ff */
[----:B------:R-:W-:Y:S01]  /*1450*/  CS2R R10, SRZ ;  /* 0x00000000000a7805 */ /* 0x000fe2000001ff00 */
[----:B------:R-:W-:Y:S01]  /*1460*/  IADD3 R24, P5, R6, c[0x0][0x168], RZ ;  /* 0x00005a0006187a10 */ /* 0x000fe20007fbe0ff */
[----:B------:R2:W-:Y:S01]  /*1470*/  LDGSTS.E.BYPASS.128 [R3+0x10000], [R138.64] ;  /* 0x100000008a037fae */ /* 0x0005e2000b901c4c */
[----:B------:R-:W-:Y:S02]  /*1480*/  LEA.HI.X.SX32 R21, R4, c[0x0][0x16c], 0x1, P3 ;  /* 0x00005b0004157a11 */ /* 0x000fe400018f0eff */
[----:B------:R-:W-:Y:S02]  /*1490*/  LEA.HI.X.SX32 R23, R8, c[0x0][0x16c], 0x1, P4 ;  /* 0x00005b0008177a11 */ /* 0x000fe400020f0eff */
[----:B------:R-:W-:Y:S01]  /*14a0*/  LEA.HI.X.SX32 R25, R6, c[0x0][0x16c], 0x1, P5 ;  /* 0x00005b0006197a11 */ /* 0x000fe200028f0eff */
[----:B------:R3:W-:Y:S01]  /*14b0*/  LDGSTS.E.BYPASS.128 [R3+0x11000], [R20.64] ;  /* 0x1100000014037fae */ /* 0x0007e2000b901c4c */
[----:B----4-:R-:W-:-:S02]  /*14c0*/  LEA.HI.X.SX32 R73, R7, c[0x0][0x164], 0x1, P0 ;  /* 0x0000590007497a11 */ /* 0x010fc400000f0eff */
[----:B------:R-:W-:Y:S01]  /*14d0*/  LEA.HI.X.SX32 R75, R5, c[0x0][0x164], 0x1, P1 ;  /* 0x00005900054b7a11 */ /* 0x000fe200008f0eff */
[----:B------:R4:W-:Y:S01]  /*14e0*/  LDGSTS.E.BYPASS.128 [R3+0x12000], [R22.64] ;  /* 0x1200000016037fae */ /* 0x0009e2000b901c4c */
[----:B-1----:R-:W-:Y:S01]  /*14f0*/  LEA.HI.X.SX32 R137, R9, c[0x0][0x164], 0x1, P2 ;  /* 0x0000590009897a11 */ /* 0x002fe200010f0eff */
[----:B------:R-:W-:Y:S01]  /*1500*/  CS2R R4, SRZ ;  /* 0x0000000000047805 */ /* 0x000fe2000001ff00 */
[----:B--2---:R-:W-:Y:S01]  /*1510*/  LEA.HI.X.SX32 R139, R19, c[0x0][0x16c], 0x1, P6 ;  /* 0x00005b00138b7a11 */ /* 0x004fe200030f0eff */
[----:B------:R1:W-:Y:S01]  /*1520*/  LDGSTS.E.BYPASS.128 [R3+0x13000], [R24.64] ;  /* 0x1300000018037fae */ /* 0x0003e2000b901c4c */
[----:B------:R-:W-:Y:S01]  /*1530*/  IADD3 R237, P0, R138, 0x100, RZ ;  /* 0x000001008aed7810 */ /* 0x000fe20007f1e0ff */
[----:B------:R-:W-:Y:S01]  /*1540*/  CS2R R6, SRZ ;  /* 0x0000000000067805 */ /* 0x000fe2000001ff00 */
[----:B------:R-:W-:Y:S01]  /*1550*/  IADD3 R235, P2, R136, 0x100, RZ ;  /* 0x0000010088eb7810 */ /* 0x000fe20007f5e0ff */
[----:B------:R-:W0:Y:S01]  /*1560*/  LDGDEPBAR ;  /* 0x00000000000079af */ /* 0x000e220000000000 */
[----:B---3--:R-:W-:Y:S01]  /*1570*/  LEA.HI.X.SX32 R21, R13, c[0x0][0x16c], 0x1, P3 ;  /* 0x00005b000d157a11 */ /* 0x008fe200018f0eff */
[----:B------:R-:W-:Y:S01]  /*1580*/  IMAD.X R236, RZ, RZ, R139, P0 ;  /* 0x000000ffffec7224 */ /* 0x000fe200000e068b */
[----:B------:R-:W-:Y:S01]  /*1590*/  IADD3 R233, P3, R74, 0x100, RZ ;  /* 0x000001004ae97810 */ /* 0x000fe20007f7e0ff */
[----:B------:R-:W-:Y:S01]  /*15a0*/  BAR.SYNC.DEFER_BLOCKING 0x0 ;  /* 0x0000000000007b1d */ /* 0x000fe20000010000 */
[----:B----4-:R-:W-:Y:S01]  /*15b0*/  LEA.HI.X.SX32 R23, R15, c[0x0][0x16c], 0x1, P4 ;  /* 0x00005b000f177a11 */ /* 0x010fe200020f0eff */
[----:B------:R-:W-:Y:S01]  /*15c0*/  IMAD.X R234, RZ, RZ, R137, P2 ;  /* 0x000000ffffea7224 */ /* 0x000fe200010e0689 */
[----:B------:R-:W-:Y:S01]  /*15d0*/  IADD3 R231, P4, R72, 0x100, RZ ;  /* 0x0000010048e77810 */ /* 0x000fe20007f9e0ff */
[----:B------:R-:W-:Y:S01]  /*15e0*/  IMAD.X R232, RZ, RZ, R75, P3 ;  /* 0x000000ffffe87224 */ /* 0x000fe200018e064b */
[----:B-1----:R-:W-:Y:S01]  /*15f0*/  LEA.HI.X.SX32 R25, R17, c[0x0][0x16c], 0x1, P5 ;  /* 0x00005b0011197a11 */ /* 0x002fe200028f0eff */
[----:B------:R-:W-:Y:S01]  /*1600*/  CS2R R8, SRZ ;  /* 0x0000000000087805 */ /* 0x000fe2000001ff00 */
[----:B------:R-:W-:Y:S01]  /*1610*/  IADD3 R229, P5, R34, 0x100, RZ ;  /* 0x0000010022e57810 */ /* 0x000fe20007fbe0ff */
[----:B------:R-:W-:Y:S01]  /*1620*/  IMAD.X R230, RZ, RZ, R73, P4 ;  /* 0x000000ffffe67224 */ /* 0x000fe200020e0649 */
[----:B------:R-:W-:Y:S01]  /*1630*/  IADD3 R227, P6, R32, 0x100, RZ ;  /* 0x0000010020e37810 */ /* 0x000fe20007fde0ff */
[----:B------:R-:W-:Y:S01]  /*1640*/  CS2R R12, SRZ ;  /* 0x00000000000c7805 */ /* 0x000fe2000001ff00 */
[----:B------:R-:W-:Y:S01]  /*1650*/  IADD3 R225, P0, R30, 0x100, RZ ;  /* 0x000001001ee17810 */ /* 0x000fe20007f1e0ff */
[----:B------:R-:W-:Y:S01]  /*1660*/  IMAD.X R228, RZ, RZ, R35, P5 ;  /* 0x000000ffffe47224 */ /* 0x000fe200028e0623 */
[----:B------:R-:W-:Y:S01]  /*1670*/  IADD3 R223, P1, R28, 0x100, RZ ;  /* 0x000001001cdf7810 */ /* 0x000fe20007f3e0ff */
[----:B------:R-:W-:Y:S01]  /*1680*/  CS2R R14, SRZ ;  /* 0x00000000000e7805 */ /* 0x000fe2000001ff00 */
[----:B------:R-:W-:Y:S01]  /*1690*/  IADD3 R221, P2, R26, 0x100, RZ ;  /* 0x000001001add7810 */ /* 0x000fe20007f5e0ff */
[----:B------:R-:W-:Y:S01]  /*16a0*/  CS2R R16, SRZ ;  /* 0x0000000000107805 */ /* 0x000fe2000001ff00 */
[----:B------:R-:W-:Y:S01]  /*16b0*/  IADD3 R243, P3, R24, 0x100, RZ ;  /* 0x0000010018f37810 */ /* 0x000fe20007f7e0ff */
[----:B------:R-:W-:Y:S01]  /*16c0*/  CS2R R18, SRZ ;  /* 0x0000000000127805 */ /* 0x000fe2000001ff00 */
[----:B------:R-:W-:Y:S01]  /*16d0*/  IADD3 R241, P4, R22, 0x100, RZ ;  /* 0x0000010016f17810 */ /* 0x000fe20007f9e0ff */
[----:B------:R-:W-:Y:S01]  /*16e0*/  IMAD.X R226, RZ, RZ, R33, P6 ;  /* 0x000000ffffe27224 */ /* 0x000fe200030e0621 */
[----:B------:R-:W-:Y:S01]  /*16f0*/  IADD3 R239, P5, R20, 0x100, RZ ;  /* 0x0000010014ef7810 */ /* 0x000fe20007fbe0ff */
[----:B------:R-:W-:Y:S01]  /*1700*/  IMAD.X R224, RZ, RZ, R31, P0 ;  /* 0x000000ffffe07224 */ /* 0x000fe200000e061f */
[----:B------:R-:W-:Y:S01]  /*1710*/  @!PT LDS RZ, [RZ] ;  /* 0x00000000fffff984 */ /* 0x000fe20000000800 */
[----:B------:R-:W-:Y:S01]  /*1720*/  @!PT LDS RZ, [RZ] ;  /* 0x00000000fffff984 */ /* 0x000fe20000000800 */
[----:B------:R-:W-:Y:S01]  /*1730*/  @!PT LDS RZ, [RZ] ;  /* 0x00000000fffff984 */ /* 0x000fe20000000800 */
[----:B------:R1:W-:Y:S01]  /*1740*/  LDGSTS.E.BYPASS.128 [R3+0x8000], [R26.64+0x80] ;  /* 0x080000801a037fae */ /* 0x0003e2000b901c4c */
[----:B------:R-:W-:-:S02]  /*1750*/  IMAD.X R222, RZ, RZ, R29, P1 ;  /* 0x000000ffffde7224 */ /* 0x000fc400008e061d */
[----:B------:R-:W-:Y:S01]  /*1760*/  IMAD.X R220, RZ, RZ, R27, P2 ;  /* 0x000000ffffdc7224 */ /* 0x000fe200010e061b */
[----:B------:R1:W-:Y:S01]  /*1770*/  LDGSTS.E.BYPASS.128 [R3+0x9000], [R28.64+0x80] ;  /* 0x090000801c037fae */ /* 0x0003e2000b901c4c */
[----:B------:R-:W-:Y:S02]  /*1780*/  IMAD.X R242, RZ, RZ, R25, P3 ;  /* 0x000000fffff27224 */ /* 0x000fe400018e0619 */
[----:B------:R-:W-:Y:S01]  /*1790*/  IMAD.X R240, RZ, RZ, R23, P4 ;  /* 0x000000fffff07224 */ /* 0x000fe200020e0617 */
[----:B------:R1:W-:Y:S01]  /*17a0*/  LDGSTS.E.BYPASS.128 [R3+0xa000], [R30.64+0x80] ;  /* 0x0a0000801e037fae */ /* 0x0003e2000b901c4c */
[----:B------:R-:W-:-:S03]  /*17b0*/  IMAD.X R238, RZ, RZ, R21, P5 ;  /* 0x000000ffffee7224 */ /* 0x000fc600028e0615 */
[----:B------:R1:W-:Y:S04]  /*17c0*/  LDGSTS.E.BYPASS.128 [R3+0xb000], [R32.64+0x80] ;  /* 0x0b00008020037fae */ /* 0x0003e8000b901c4c */
[----:B------:R1:W-:Y:S04]  /*17d0*/  LDGSTS.E.BYPASS.128 [R3+0xc000], [R34.64+0x80] ;  /* 0x0c00008022037fae */ /* 0x0003e8000b901c4c */
[----:B------:R1:W-:Y:S04]  /*17e0*/  LDGSTS.E.BYPASS.128 [R3+0xd000], [R72.64+0x80] ;  /* 0x0d00008048037fae */ /* 0x0003e8000b901c4c */
[----:B------:R1:W-:Y:S04]  /*17f0*/  LDGSTS.E.BYPASS.128 [R3+0xe000], [R74.64+0x80] ;  /* 0x0e0000804a037fae */ /* 0x0003e8000b901c4c */
[----:B------:R1:W-:Y:S04]  /*1800*/  LDGSTS.E.BYPASS.128 [R3+0xf000], [R136.64+0x80] ;  /* 0x0f00008088037fae */ /* 0x0003e8000b901c4c */
[----:B------:R-:W0:Y:S04]  /*1810*/  LDGDEPBAR ;  /* 0x00000000000079af */ /* 0x000e280000000000 */
[----:B------:R1:W-:Y:S04]  /*1820*/  LDGSTS.E.BYPASS.128 [R3+0x14000], [R138.64+0x80] ;  /* 0x140000808a037fae */ /* 0x0003e8000b901c4c */
[----:B------:R1:W-:Y:S04]  /*1830*/  LDGSTS.E.BYPASS.128 [R3+0x15000], [R20.64+0x80] ;  /* 0x1500008014037fae */ /* 0x0003e8000b901c4c */
[----:B------:R1:W-:Y:S04]  /*1840*/  LDGSTS.E.BYPASS.128 [R3+0x16000], [R22.64+0x80] ;  /* 0x1600008016037fae */ /* 0x0003e8000b901c4c */
[----:B------:R1:W-:Y:S04]  /*1850*/  LDGSTS.E.BYPASS.128 [R3+0x17000], [R24.64+0x80] ;  /* 0x1700008018037fae */ /* 0x0003e8000b901c4c */
[----:B------:R-:W0:Y:S02]  /*1860*/  LDGDEPBAR ;  /* 0x00000000000079af */ /* 0x000e240000000000 */
.L_x_0:
[----:B------:R-:W-:-:S04]  /*1870*/  DEPBAR.LE SB0, 0x2 ;  /* 0x000080800000791a */ /* 0x000fc80000000000 */
[----:B------:R-:W-:Y:S01]  /*1880*/  UIADD3 UR9, UR9, 0x1, URZ ;  /* 0x0000000109097890 */ /* 0x000fe2000fffe03f */
[----:B-1----:R-:W-:Y:S01]  /*1890*/  LOP3.LUT R21, R214, R213, RZ, 0xfc, !PT ;  /* 0x000000d5d6157212 */ /* 0x002fe200078efcff */
[----:B------:R-:W-:Y:S01]  /*18a0*/  IMAD.IADD R137, R2, 0x1, R218 ;  /* 0x0000000102897824 */ /* 0x000fe200078e02da */
[----:B------:R-:W-:Y:S01]  /*18b0*/  LOP3.LUT R24, R214, R215, RZ, 0xfc, !PT ;  /* 0x000000d7d6187212 */ /* 0x000fe200078efcff */
[----:B------:R-:W-:Y:S02]  /*18c0*/  UISETP.GE.AND UP0, UPT, UR9, 0x2, UPT ;  /* 0x000000020900788c */ /* 0x000fe4000bf06270 */
[----:B------:R-:W-:Y:S02]  /*18d0*/  UIADD3 UR8, UR8, 0x1, URZ ;  /* 0x0000000108087890 */ /* 0x000fe4000fffe03f */
[----:B------:R-:W-:Y:S02]  /*18e0*/  USEL UR9, UR9, URZ, !UP0 ;  /* 0x0000003f09097287 */ /* 0x000fe4000c000000 */
[----:B------:R-:W-:-:S02]  /*18f0*/  UISETP.GE.U32.AND UP0, UPT, UR4, 0x16, UPT ;  /* 0x000000160400788c */ /* 0x000fc4000bf06070 */
[----:B------:R-:W-:Y:S01]  /*1900*/  ULEA UR11, UR9, 0x10000, 0xe ;  /* 0x00010000090b7891 */ /* 0x000fe2000f8e703f */
[----:B------:R-:W-:Y:S01]  /*1910*/  BAR.SYNC.DEFER_BLOCKING 0x0 ;  /* 0x0000000000007b1d */ /* 0x000fe20000010000 */
[----:B------:R-:W-:Y:S01]  /*1920*/  IMAD.U32 R212, RZ, RZ, UR9 ;  /* 0x00000009ffd47e24 */ /* 0x000fe2000f8e00ff */
[----:B------:R-:W-:Y:S02]  /*1930*/  UISETP.GE.AND UP1, UPT, UR8, 0x2, UPT ;  /* 0x000000020800788c */ /* 0x000fe4000bf26270 */
[----:B------:R-:W-:Y:S01]  /*1940*/  UISETP.GE.U32.AND.EX UP0, UPT, UR5, URZ, UPT, UP0 ;  /* 0x0000003f0500728c */ /* 0x000fe2000bf06100 */
[C---:B------:R-:W-:Y:S01]  /*1950*/  IMAD R20, R212.reuse, 0x8000, R252 ;  /* 0x00008000d4147824 */ /* 0x040fe200078e02fc */
[----:B------:R-:W-:Y:S01]  /*1960*/  IADD3 R0, R213, UR11, R214 ;  /* 0x0000000bd5007c10 */ /* 0x000fe2000fffe0d6 */
[C---:B------:R-:W-:Y:S01]  /*1970*/  IMAD R32, R212.reuse, 0x8000, R248 ;  /* 0x00008000d4207824 */ /* 0x040fe200078e02f8 */
[----:B------:R-:W-:Y:S01]  /*1980*/  USEL UR8, UR8, URZ, !UP1 ;  /* 0x0000003f08087287 */ /* 0x000fe2000c800000 */
[----:B------:R-:W-:Y:S01]  /*1990*/  IMAD R200, R212, 0x8000, R250 ;  /* 0x00008000d4c87824 */ /* 0x000fe200078e02fa */
[----:B------:R-:W-:Y:S01]  /*19a0*/  PLOP3.LUT P0, PT, PT, PT, UP0, 0x80, 0x0 ;  /* 0x000000000000781c */ /* 0x000fe20003f0f008 */
[----:B------:R-:W-:-:S04]  /*19b0*/  UIADD3 UR4, UP1, UR4, 0x1, URZ ;  /* 0x0000000104047890 */ /* 0x000fc8000ff3e03f */
[----:B------:R-:W-:Y:S01]  /*19c0*/  UIADD3.X UR5, URZ, UR5, URZ, UP1, !UPT ;  /* 0x000000053f057290 */ /* 0x000fe20008ffe43f */
[----:B------:R-:W-:Y:S04]  /*19d0*/  LDSM.16.M88.4 R72, [R21+UR11] ;  /* 0x0000000b1548783b */ /* 0x000fe80008000200 */
[----:B------:R-:W1:Y:S04]  /*19e0*/  LDSM.16.M88.4 R20, [R20] ;  /* 0x000000001414783b */ /* 0x000e680000000200 */
[----:B------:R-:W2:Y:S04]  /*19f0*/  LDSM.16.M88.4 R144, [R0+0x800] ;  /* 0x000800000090783b */ /* 0x000ea80000000200 */
[----:B------:R-:W3:Y:S04]  /*1a00*/  LDSM.16.M88.4 R148, [R0+0x1000] ;  /* 0x001000000094783b */ /* 0x000ee80000000200 */
[----:B------:R-:W4:Y:S04]  /*1a10*/  LDSM.16.M88.4 R152, [R0+0x1800] ;  /* 0x001800000098783b */ /* 0x000f280000000200 */
[----:B------:R1:W3:Y:S04]  /*1a20*/  LDSM.16.M88.4 R156, [R24+UR11] ;  /* 0x0000000b189c783b */ /* 0x0002e80008000200 */
[----:B------:R-:W4:Y:S04]  /*1a30*/  LDSM.16.M88.4 R164, [R0+0x2800] ;  /* 0x0028000000a4783b */ /* 0x000f280000000200 */
[----:B------:R-:W4:Y:S01]  /*1a40*/  LDSM.16.M88.4 R168, [R0+0x3000] ;  /* 0x0030000000a8783b */ /* 0x000f220000000200 */
[----:B-1----:R-:W-:-:S03]  /*1a50*/  IMAD R24, R212, 0x8000, R251 ;  /* 0x00008000d4187824 */ /* 0x002fc600078e02fb */
[----:B------:R1:W4:Y:S04]  /*1a60*/  LDSM.16.M88.4 R172, [R0+0x3800] ;  /* 0x0038000000ac783b */ /* 0x0003280000000200 */
[----:B------:R-:W4:Y:S01]  /*1a70*/  LDSM.16.M88.4 R32, [R32] ;  /* 0x000000002020783b */ /* 0x000f220000000200 */
[----:B-1----:R-:W-:-:S03]  /*1a80*/  IMAD R0, R212, 0x8000, R137 ;  /* 0x00008000d4007824 */ /* 0x002fc600078e0289 */
[----:B------:R-:W-:Y:S01]  /*1a90*/  LDSM.16.M88.4 R24, [R24] ;  /* 0x000000001818783b */ /* 0x000fe20000000200 */
[C---:B------:R-:W-:Y:S03]  /*1aa0*/  IMMA.16832.S8.S8.SAT R116, R20.reuse.ROW, R72.COL, R116 ;  /* 0x0000004814747237 */ /* 0x040fe60000445c74 */
[----:B------:R-:W-:Y:S04]  /*1ab0*/  LDSM.16.M88.4 R136, [R0+0x4000] ;  /* 0x004000000088783b */ /* 0x000fe80000000200 */
[----:B------:R-:W-:Y:S01]  /*1ac0*/  LDSM.16.M88.4 R208, [R0+0x6000] ;  /* 0x0060000000d0783b */ /* 0x000fe20000000200 */
[C---:B--2---:R-:W-:Y:S03]  /*1ad0*/  IMMA.16832.S8.S8.SAT R120, R20.reuse.ROW, R144.COL, R120 ;  /* 0x0000009014787237 */ /* 0x044fe60000445c78 */
[----:B------:R-:W-:Y:S05]  /*1ae0*/  LDSM.16.M88.4 R200, [R200] ;  /* 0x00000000c8c8783b */ /* 0x000fea0000000200 */
[C---:B---3--:R-:W-:Y:S08]  /*1af0*/  IMMA.16832.S8.S8.SAT R124, R20.reuse.ROW, R148.COL, R124 ;  /* 0x00000094147c7237 */ /* 0x048ff00000445c7c */
[C---:B----4-:R-:W-:Y:S08]  /*1b00*/  IMMA.16832.S8.S8.SAT R128, R20.reuse.ROW, R152.COL, R128 ;  /* 0x0000009814807237 */ /* 0x050ff00000445c80 */
[C---:B------:R-:W-:Y:S08]  /*1b10*/  IMMA.16832.S8.S8.SAT R132, R20.reuse.ROW, R156.COL, R132 ;  /* 0x0000009c14847237 */ /* 0x040ff00000445c84 */
[C---:B------:R-:W-:Y:S08]  /*1b20*/  IMMA.16832.S8.S8.SAT R112, R20.reuse.ROW, R164.COL, R112 ;  /* 0x000000a414707237 */ /* 0x040ff00000445c70 */
[C---:B------:R-:W-:Y:S08]  /*1b30*/  IMMA.16832.S8.S8.SAT R108, R20.reuse.ROW, R168.COL, R108 ;  /* 0x000000a8146c7237 */ /* 0x040ff00000445c6c */
[----:B------:R-:W-:Y:S07]  /*1b40*/  IMMA.16832.S8.S8.SAT R104, R20.ROW, R172.COL, R104 ;  /* 0x000000ac14687237 */ /* 0x000fee0000445c68 */
[----:B------:R-:W-:Y:S01]  /*1b50*/  IMAD.IADD R21, R219, 0x1, R2 ;  /* 0x00000001db157824 */ /* 0x000fe200078e0202 */
[----:B------:R-:W-:Y:S01]  /*1b60*/  IMMA.16832.S8.S8.SAT R100, R32.ROW, R72.COL, R100 ;  /* 0x0000004820647237 */ /* 0x000fe20000445c64 */
[----:B------:R-:W-:-:S02]  /*1b70*/  IMAD R20, R212, 0x8000, R247 ;  /* 0x00008000d4147824 */ /* 0x000fc400078e02f7 */
[----:B------:R-:W-:-:S04]  /*1b80*/  IMAD R188, R212, 0x8000, R21 ;  /* 0x00008000d4bc7824 */ /* 0x000fc800078e0215 */
[----:B------:R-:W-:Y:S01]  /*1b90*/  LDSM.16.M88.4 R20, [R20] ;  /* 0x000000001414783b */ /* 0x000fe20000000200 */
[C---:B------:R-:W-:Y:S03]  /*1ba0*/  IMMA.16832.S8.S8.SAT R96, R32.reuse.ROW, R144.COL, R96 ;  /* 0x0000009020607237 */ /* 0x040fe60000445c60 */
[----:B------:R-:W1:Y:S04]  /*1bb0*/  LDSM.16.M88.4 R184, [R188+0x4000] ;  /* 0x00400000bcb8783b */ /* 0x000e680000000200 */
[----:B------:R-:W2:Y:S01]  /*1bc0*/  LDSM.16.M88.4 R28, [R188+0x6000] ;  /* 0x00600000bc1c783b */ /* 0x000ea20000000200 */
[C---:B------:R-:W-:Y:S08]  /*1bd0*/  IMMA.16832.S8.S8.SAT R92, R32.reuse.ROW, R148.COL, R92 ;  /* 0x00000094205c7237 */ /* 0x040ff00000445c5c */
[C---:B------:R-:W-:Y:S08]  /*1be0*/  IMMA.16832.S8.S8.SAT R88, R32.reuse.ROW, R152.COL, R88 ;  /* 0x0000009820587237 */ /* 0x040ff00000445c58 */
[C---:B------:R-:W-:Y:S08]  /*1bf0*/  IMMA.16832.S8.S8.SAT R84, R32.reuse.ROW, R156.COL, R84 ;  /* 0x0000009c20547237 */ /* 0x040ff00000445c54 */
[C---:B------:R-:W-:Y:S08]  /*1c00*/  IMMA.16832.S8.S8.SAT R80, R32.reuse.ROW, R164.COL, R80 ;  /* 0x000000a420507237 */ /* 0x040ff00000445c50 */
[----:B------:R-:W-:Y:S08]  /*1c10*/  IMMA.16832.S8.S8.SAT R76, R32.ROW, R168.COL, R76 ;  /* 0x000000a8204c7237 */ /* 0x000ff00000445c4c */
[C---:B-1----:R-:W-:Y:S08]  /*1c20*/  IMMA.16832.S8.S8.SAT R36, R184.reuse.ROW, R72.COL, R36 ;  /* 0x00000048b8247237 */ /* 0x042ff00000445c24 */
[C---:B------:R-:W-:Y:S08]  /*1c30*/  IMMA.16832.S8.S8.SAT R40, R184.reuse.ROW, R144.COL, R40 ;  /* 0x00000090b8287237 */ /* 0x040ff00000445c28 */
[C---:B------:R-:W-:Y:S08]  /*1c40*/  IMMA.16832.S8.S8.SAT R44, R184.reuse.ROW, R148.COL, R44 ;  /* 0x00000094b82c7237 */ /* 0x040ff00000445c2c */
[C---:B------:R-:W-:Y:S08]  /*1c50*/  IMMA.16832.S8.S8.SAT R48, R184.reuse.ROW, R152.COL, R48 ;  /* 0x00000098b8307237 */ /* 0x040ff00000445c30 */
[C---:B------:R-:W-:Y:S08]  /*1c60*/  IMMA.16832.S8.S8.SAT R52, R184.reuse.ROW, R156.COL, R52 ;  /* 0x0000009cb8347237 */ /* 0x040ff00000445c34 */
[C---:B------:R-:W-:Y:S08]  /*1c70*/  IMMA.16832.S8.S8.SAT R56, R184.reuse.ROW, R164.COL, R56 ;  /* 0x000000a4b8387237 */ /* 0x040ff00000445c38 */
[----:B------:R-:W-:Y:S08]  /*1c80*/  IMMA.16832.S8.S8.SAT R60, R184.ROW, R168.COL, R60 ;  /* 0x000000a8b83c7237 */ /* 0x000ff00000445c3c */
[-C--:B------:R-:W-:Y:S08]  /*1c90*/  IMMA.16832.S8.S8.SAT R68, R32.ROW, R172.reuse.COL, R68 ;  /* 0x000000ac20447237 */ /* 0x080ff00000445c44 */
[----:B------:R-:W-:Y:S08]  /*1ca0*/  IMMA.16832.S8.S8.SAT R64, R184.ROW, R172.COL, R64 ;  /* 0x000000acb8407237 */ /* 0x000ff00000445c40 */
[----:B--2---:R-:W-:Y:S07]  /*1cb0*/  IMMA.16832.S8.S8.SAT R204, R28.ROW, R72.COL, R4 ;  /* 0x000000481ccc7237 */ /* 0x004fee0000445c04 */
[----:B------:R-:W-:Y:S01]  /*1cc0*/  IADD3 R4, R244, UR11, RZ ;  /* 0x0000000bf4047c10 */ /* 0x000fe2000fffe0ff */
[----:B------:R-:W-:Y:S01]  /*1cd0*/  IMMA.16832.S8.S8.SAT R36, R136.ROW, R74.COL, R36 ;  /* 0x0000004a88247237 */ /* 0x000fe20000445c24 */
[----:B------:R-:W-:Y:S01]  /*1ce0*/  IMAD.IADD R73, R2, 0x1, R217 ;  /* 0x0000000102497824 */ /* 0x000fe200078e02d9 */
[----:B------:R-:W-:-:S02]  /*1cf0*/  ULEA UR11, UR8, 0x10000, 0xe ;  /* 0x00010000080b7891 */ /* 0x000fc4000f8e703f */
[--C-:B------:R-:W-:Y:S02]  /*1d00*/  IMAD.IADD R72, R213, 0x1, R4.reuse ;  /* 0x00000001d5487824 */ /* 0x100fe400078e0204 */
[C---:B------:R-:W-:Y:S02]  /*1d10*/  IMAD R0, R212.reuse, 0x8000, R73 ;  /* 0x00008000d4007824 */ /* 0x040fe400078e0249 */
[C---:B------:R-:W-:Y:S01]  /*1d20*/  IMMA.16832.S8.S8.SAT R40, R136.reuse.ROW, R146.COL, R40 ;  /* 0x0000009288287237 */ /* 0x040fe20000445c28 */
[----:B------:R-:W-:Y:S07]  /*1d30*/  LDSM.16.M88.4 R32, [R72+0x3800] ;  /* 0x003800004820783b */ /* 0x000fee0000000200 */
[C---:B------:R-:W-:Y:S08]  /*1d40*/  IMMA.16832.S8.S8.SAT R44, R136.reuse.ROW, R150.COL, R44 ;  /* 0x00000096882c7237 */ /* 0x040ff00000445c2c */
[C---:B------:R-:W-:Y:S08]  /*1d50*/  IMMA.16832.S8.S8.SAT R48, R136.reuse.ROW, R154.COL, R48 ;  /* 0x0000009a88307237 */ /* 0x040ff00000445c30 */
[C---:B------:R-:W-:Y:S08]  /*1d60*/  IMMA.16832.S8.S8.SAT R52, R136.reuse.ROW, R158.COL, R52 ;  /* 0x0000009e88347237 */ /* 0x040ff00000445c34 */
[C---:B------:R-:W-:Y:S08]  /*1d70*/  IMMA.16832.S8.S8.SAT R56, R136.reuse.ROW, R166.COL, R56 ;  /* 0x000000a688387237 */ /* 0x040ff00000445c38 */
[----:B------:R-:W-:Y:S08]  /*1d80*/  IMMA.16832.S8.S8.SAT R60, R136.ROW, R170.COL, R60 ;  /* 0x000000aa883c7237 */ /* 0x000ff00000445c3c */
[C---:B------:R-:W-:Y:S08]  /*1d90*/  IMMA.16832.S8.S8.SAT R100, R20.reuse.ROW, R74.COL, R100 ;  /* 0x0000004a14647237 */ /* 0x040ff00000445c64 */
[C---:B------:R-:W-:Y:S08]  /*1da0*/  IMMA.16832.S8.S8.SAT R96, R20.reuse.ROW, R146.COL, R96 ;  /* 0x0000009214607237 */ /* 0x040ff00000445c60 */
[C---:B------:R-:W-:Y:S08]  /*1db0*/  IMMA.16832.S8.S8.SAT R92, R20.reuse.ROW, R150.COL, R92 ;  /* 0x00000096145c7237 */ /* 0x040ff00000445c5c */
[C---:B------:R-:W-:Y:S08]  /*1dc0*/  IMMA.16832.S8.S8.SAT R88, R20.reuse.ROW, R154.COL, R88 ;  /* 0x0000009a14587237 */ /* 0x040ff00000445c58 */
[C---:B------:R-:W-:Y:S08]  /*1dd0*/  IMMA.16832.S8.S8.SAT R84, R20.reuse.ROW, R158.COL, R84 ;  /* 0x0000009e14547237 */ /* 0x040ff00000445c54 */
[C---:B------:R-:W-:Y:S08]  /*1de0*/  IMMA.16832.S8.S8.SAT R80, R20.reuse.ROW, R166.COL, R80 ;  /* 0x000000a614507237 */ /* 0x040ff00000445c50 */
[C---:B------:R-:W-:Y:S08]  /*1df0*/  IMMA.16832.S8.S8.SAT R76, R20.reuse.ROW, R170.COL, R76 ;  /* 0x000000aa144c7237 */ /* 0x040ff00000445c4c */
[-C--:B------:R-:W-:Y:S07]  /*1e00*/  IMMA.16832.S8.S8.SAT R68, R20.ROW, R174.reuse.COL, R68 ;  /* 0x000000ae14447237 */ /* 0x080fee0000445c44 */
[----:B------:R-:W-:Y:S01]  /*1e10*/  IMAD.IADD R20, R215, 0x1, R4 ;  /* 0x00000001d7147824 */ /* 0x000fe200078e0204 */
[----:B------:R-:W-:Y:S01]  /*1e20*/  IMMA.16832.S8.S8.SAT R136, R136.ROW, R174.COL, R64 ;  /* 0x000000ae88887237 */ /* 0x000fe20000445c40 */
[----:B------:R-:W-:Y:S04]  /*1e30*/  LDSM.16.M88.4 R4, [R72] ;  /* 0x000000004804783b */ /* 0x000fe80000000200 */
[----:B------:R-:W-:Y:S02]  /*1e40*/  LDSM.16.M88.4 R20, [R20] ;  /* 0x000000001414783b */ /* 0x000fe40000000200 */
[C---:B------:R-:W-:Y:S01]  /*1e50*/  IMAD R64, R212.reuse, 0x8000, R246 ;  /* 0x00008000d4407824 */ /* 0x040fe200078e02f6 */
[C---:B------:R-:W-:Y:S05]  /*1e60*/  IMMA.16832.S8.S8.SAT R184, R28.reuse.ROW, R156.COL, R160 ;  /* 0x0000009c1cb87237 */ /* 0x040fea0000445ca0 */
[----:B------:R-:W1:Y:S03]  /*1e70*/  LDSM.16.M88.4 R64, [R64] ;  /* 0x000000004040783b */ /* 0x000e660000000200 */
[C---:B------:R-:W-:Y:S01]  /*1e80*/  IMMA.16832.S8.S8.SAT R196, R28.reuse.ROW, R144.COL, R8 ;  /* 0x000000901cc47237 */ /* 0x040fe20000445c08 */
[----:B------:R-:W2:Y:S07]  /*1e90*/  LDSM.16.M88.4 R8, [R72+0x800] ;  /* 0x000800004808783b */ /* 0x000eae0000000200 */
[C---:B------:R-:W-:Y:S01]  /*1ea0*/  IMMA.16832.S8.S8.SAT R192, R28.reuse.ROW, R148.COL, R12 ;  /* 0x000000941cc07237 */ /* 0x040fe20000445c0c */
[----:B------:R-:W3:Y:S07]  /*1eb0*/  LDSM.16.M88.4 R12, [R72+0x1000] ;  /* 0x00100000480c783b */ /* 0x000eee0000000200 */
[C---:B------:R-:W-:Y:S01]  /*1ec0*/  IMMA.16832.S8.S8.SAT R188, R28.reuse.ROW, R152.COL, R16 ;  /* 0x000000981cbc7237 */ /* 0x040fe20000445c10 */
[----:B------:R-:W4:Y:S07]  /*1ed0*/  LDSM.16.M88.4 R16, [R72+0x1800] ;  /* 0x001800004810783b */ /* 0x000f2e0000000200 */
[C---:B------:R-:W-:Y:S08]  /*1ee0*/  IMMA.16832.S8.S8.SAT R180, R28.reuse.ROW, R164.COL, R180 ;  /* 0x000000a41cb47237 */ /* 0x040ff00000445cb4 */
[C---:B------:R-:W-:Y:S08]  /*1ef0*/  IMMA.16832.S8.S8.SAT R176, R28.reuse.ROW, R168.COL, R176 ;  /* 0x000000a81cb07237 */ /* 0x040ff00000445cb0 */
[----:B------:R-:W-:Y:S01]  /*1f00*/  IMMA.16832.S8.S8.SAT R160, R28.ROW, R172.COL, R140 ;  /* 0x000000ac1ca07237 */ /* 0x000fe20000445c8c */
[----:B------:R-:W-:Y:S04]  /*1f10*/  LDSM.16.M88.4 R28, [R72+0x3000] ;  /* 0x00300000481c783b */ /* 0x000fe80000000200 */
[----:B------:R-:W-:Y:S03]  /*1f20*/  LDSM.16.M88.4 R140, [R0+0x4000] ;  /* 0x00400000008c783b */ /* 0x000fe60000000200 */
[C---:B------:R-:W-:Y:S08]  /*1f30*/  IMMA.16832.S8.S8.SAT R116, R24.reuse.ROW, R74.COL, R116 ;  /* 0x0000004a18747237 */ /* 0x040ff00000445c74 */
[C---:B------:R-:W-:Y:S08]  /*1f40*/  IMMA.16832.S8.S8.SAT R120, R24.reuse.ROW, R146.COL, R120 ;  /* 0x0000009218787237 */ /* 0x040ff00000445c78 */
[C---:B------:R-:W-:Y:S08]  /*1f50*/  IMMA.16832.S8.S8.SAT R124, R24.reuse.ROW, R150.COL, R124 ;  /* 0x00000096187c7237 */ /* 0x040ff00000445c7c */
[C---:B------:R-:W-:Y:S08]  /*1f60*/  IMMA.16832.S8.S8.SAT R128, R24.reuse.ROW, R154.COL, R128 ;  /* 0x0000009a18807237 */ /* 0x040ff00000445c80 */
[C---:B------:R-:W-:Y:S08]  /*1f70*/  IMMA.16832.S8.S8.SAT R132, R24.reuse.ROW, R158.COL, R132 ;  /* 0x0000009e18847237 */ /* 0x040ff00000445c84 */
[C---:B------:R-:W-:Y:S08]  /*1f80*/  IMMA.16832.S8.S8.SAT R112, R24.reuse.ROW, R166.COL, R112 ;  /* 0x000000a618707237 */ /* 0x040ff00000445c70 */
[C---:B------:R-:W-:Y:S08]  /*1f90*/  IMMA.16832.S8.S8.SAT R108, R24.reuse.ROW, R170.COL, R108 ;  /* 0x000000aa186c7237 */ /* 0x040ff00000445c6c */
[----:B------:R-:W-:Y:S01]  /*1fa0*/  IMMA.16832.S8.S8.SAT R104, R24.ROW, R174.COL, R104 ;  /* 0x000000ae18687237 */ /* 0x000fe20000445c68 */
[----:B------:R1:W4:Y:S07]  /*1fb0*/  LDSM.16.M88.4 R24, [R72+0x2800] ;  /* 0x002800004818783b */ /* 0x00032e0000000200 */
[----:B------:R-:W-:Y:S01]  /*1fc0*/  IMMA.16832.S8.S8.SAT R164, R208.ROW, R166.COL, R180 ;  /* 0x000000a6d0a47237 */ /* 0x000fe20000445cb4 */
[----:B------:R2:W4:Y:S01]  /*1fd0*/  LDSM.16.M88.4 R180, [R0+0x6000] ;  /* 0x0060000000b4783b */ /* 0x0005220000000200 */
[----:B-1----:R-:W-:-:S06]  /*1fe0*/  IMAD R72, R212, 0x8000, R245 ;  /* 0x00008000d4487824 */ /* 0x002fcc00078e02f5 */
[----:B------:R-:W-:Y:S01]  /*1ff0*/  IMMA.16832.S8.S8.SAT R100, R64.ROW, R4.COL, R100 ;  /* 0x0000000440647237 */ /* 0x000fe20000445c64 */
[----:B--2---:R-:W-:-:S07]  /*2000*/  IMAD.U32 R0, RZ, RZ, UR8 ;  /* 0x00000008ff007e24 */ /* 0x004fce000f8e00ff */
[C---:B------:R-:W-:Y:S08]  /*2010*/  IMMA.16832.S8.S8.SAT R96, R64.reuse.ROW, R8.COL, R96 ;  /* 0x0000000840607237 */ /* 0x040ff00000445c60 */
[C---:B---3--:R-:W-:Y:S08]  /*2020*/  IMMA.16832.S8.S8.SAT R92, R64.reuse.ROW, R12.COL, R92 ;  /* 0x0000000c405c7237 */ /* 0x048ff00000445c5c */
[C---:B----4-:R-:W-:Y:S08]  /*2030*/  IMMA.16832.S8.S8.SAT R88, R64.reuse.ROW, R16.COL, R88 ;  /* 0x0000001040587237 */ /* 0x050ff00000445c58 */
[C---:B------:R-:W-:Y:S08]  /*2040*/  IMMA.16832.S8.S8.SAT R84, R64.reuse.ROW, R20.COL, R84 ;  /* 0x0000001440547237 */ /* 0x040ff00000445c54 */
[C---:B------:R-:W-:Y:S08]  /*2050*/  IMMA.16832.S8.S8.SAT R80, R64.reuse.ROW, R24.COL, R80 ;  /* 0x0000001840507237 */ /* 0x040ff00000445c50 */
[C---:B------:R-:W-:Y:S08]  /*2060*/  IMMA.16832.S8.S8.SAT R76, R64.reuse.ROW, R28.COL, R76 ;  /* 0x0000001c404c7237 */ /* 0x040ff00000445c4c */
[----:B------:R-:W-:Y:S07]  /*2070*/  IMMA.16832.S8.S8.SAT R68, R64.ROW, R32.COL, R68 ;  /* 0x0000002040447237 */ /* 0x000fee0000445c44 */
[----:B------:R-:W-:Y:S01]  /*2080*/  IMAD.IADD R65, R2, 0x1, R216 ;  /* 0x0000000102417824 */ /* 0x000fe200078e02d8 */
[C---:B------:R-:W-:Y:S08]  /*2090*/  IMMA.16832.S8.S8.SAT R184, R208.reuse.ROW, R158.COL, R184 ;  /* 0x0000009ed0b87237 */ /* 0x040ff00000445cb8 */
[C---:B------:R-:W-:Y:S07]  /*20a0*/  IMMA.16832.S8.S8.SAT R168, R208.reuse.ROW, R170.COL, R176 ;  /* 0x000000aad0a87237 */ /* 0x040fee0000445cb0 */
[C---:B------:R-:W-:Y:S01]  /*20b0*/  IMAD R176, R212.reuse, 0x8000, R249 ;  /* 0x00008000d4b07824 */ /* 0x040fe200078e02f9 */
[----:B------:R-:W-:Y:S01]  /*20c0*/  IMMA.16832.S8.S8.SAT R204, R208.ROW, R74.COL, R204 ;  /* 0x0000004ad0cc7237 */ /* 0x000fe20000445ccc */
[----:B------:R-:W-:Y:S01]  /*20d0*/  IMAD R212, R212, 0x8000, R65 ;  /* 0x00008000d4d47824 */ /* 0x000fe200078e0241 */
[----:B------:R-:W-:Y:S04]  /*20e0*/  LDSM.16.M88.4 R72, [R72] ;  /* 0x000000004848783b */ /* 0x000fe80000000200 */
[----:B------:R-:W1:Y:S02]  /*20f0*/  LDSM.16.M88.4 R176, [R176] ;  /* 0x00000000b0b0783b */ /* 0x000e640000000200 */
[C---:B------:R-:W-:Y:S02]  /*2100*/  IMMA.16832.S8.S8.SAT R36, R140.reuse.ROW, R4.COL, R36 ;  /* 0x000000048c247237 */ /* 0x040fe40000445c24 */
[----:B------:R-:W2:Y:S06]  /*2110*/  LDSM.16.M88.4 R64, [R212+0x4000] ;  /* 0x00400000d440783b */ /* 0x000eac0000000200 */
[C---:B------:R-:W-:Y:S08]  /*2120*/  IMMA.16832.S8.S8.SAT R40, R140.reuse.ROW, R8.COL, R40 ;  /* 0x000000088c287237 */ /* 0x040ff00000445c28 */
[C---:B------:R-:W-:Y:S08]  /*2130*/  IMMA.16832.S8.S8.SAT R44, R140.reuse.ROW, R12.COL, R44 ;  /* 0x0000000c8c2c7237 */ /* 0x040ff00000445c2c */
[C---:B------:R-:W-:Y:S08]  /*2140*/  IMMA.16832.S8.S8.SAT R48, R140.reuse.ROW, R16.COL, R48 ;  /* 0x000000108c307237 */ /* 0x040ff00000445c30 */
[C---:B------:R-:W-:Y:S08]  /*2150*/  IMMA.16832.S8.S8.SAT R52, R140.reuse.ROW, R20.COL, R52 ;  /* 0x000000148c347237 */ /* 0x040ff00000445c34 */
[C---:B------:R-:W-:Y:S08]  /*2160*/  IMMA.16832.S8.S8.SAT R56, R140.reuse.ROW, R24.COL, R56 ;  /* 0x000000188c387237 */ /* 0x040ff00000445c38 */
[C---:B------:R-:W-:Y:S08]  /*2170*/  IMMA.16832.S8.S8.SAT R60, R140.reuse.ROW, R28.COL, R60 ;  /* 0x0000001c8c3c7237 */ /* 0x040ff00000445c3c */
[----:B------:R-:W-:Y:S01]  /*2180*/  IMMA.16832.S8.S8.SAT R136, R140.ROW, R32.COL, R136 ;  /* 0x000000208c887237 */ /* 0x000fe20000445c88 */
[----:B------:R-:W3:Y:S07]  /*2190*/  LDSM.16.M88.4 R140, [R212+0x6000] ;  /* 0x00600000d48c783b */ /* 0x000eee0000000200 */
[C---:B------:R-:W-:Y:S08]  /*21a0*/  IMMA.16832.S8.S8.SAT R196, R208.reuse.ROW, R146.COL, R196 ;  /* 0x00000092d0c47237 */ /* 0x040ff00000445cc4 */
[C---:B------:R-:W-:Y:S08]  /*21b0*/  IMMA.16832.S8.S8.SAT R192, R208.reuse.ROW, R150.COL, R192 ;  /* 0x00000096d0c07237 */ /* 0x040ff00000445cc0 */
[C---:B------:R-:W-:Y:S08]  /*21c0*/  IMMA.16832.S8.S8.SAT R188, R208.reuse.ROW, R154.COL, R188 ;  /* 0x0000009ad0bc7237 */ /* 0x040ff00000445cbc */
[----:B------:R-:W-:Y:S08]  /*21d0*/  IMMA.16832.S8.S8.SAT R172, R208.ROW, R174.COL, R160 ;  /* 0x000000aed0ac7237 */ /* 0x000ff00000445ca0 */
[-C--:B------:R-:W-:Y:S08]  /*21e0*/  IMMA.16832.S8.S8.SAT R132, R200.ROW, R20.reuse.COL, R132 ;  /* 0x00000014c8847237 */ /* 0x080ff00000445c84 */
[----:B------:R-:W-:Y:S07]  /*21f0*/  IMMA.16832.S8.S8.SAT R160, R180.ROW, R20.COL, R184 ;  /* 0x00000014b4a07237 */ /* 0x000fee0000445cb8 */
[----:B------:R-:W-:Y:S01]  /*2200*/  IADD3 R20, P1, R221, UR6, RZ ;  /* 0x00000006dd147c10 */ /* 0x000fe2000ff3e0ff */
[----:B------:R-:W-:Y:S03]  /*2210*/  IMMA.16832.S8.S8.SAT R112, R200.ROW, R24.COL, R112 ;  /* 0x00000018c8707237 */ /* 0x000fe60000445c70 */
[----:B------:R-:W-:-:S05]  /*2220*/  IADD3.X R21, R220, UR7, RZ, P1, !PT ;  /* 0x00000007dc157c10 */ /* 0x000fca0008ffe4ff */
[----:B------:R-:W-:Y:S07]  /*2230*/  IMMA.16832.S8.S8.SAT R164, R180.ROW, R24.COL, R164 ;  /* 0x00000018b4a47237 */ /* 0x000fee0000445ca4 */
[----:B------:R-:W-:Y:S01]  /*2240*/  IADD3 R24, P1, R225, UR6, RZ ;  /* 0x00000006e1187c10 */ /* 0x000fe2000ff3e0ff */
[----:B------:R-:W-:Y:S03]  /*2250*/  IMMA.16832.S8.S8.SAT R116, R200.ROW, R4.COL, R116 ;  /* 0x00000004c8747237 */ /* 0x000fe60000445c74 */
[----:B------:R-:W-:-:S05]  /*2260*/  IADD3.X R25, R224, UR7, RZ, P1, !PT ;  /* 0x00000007e0197c10 */ /* 0x000fca0008ffe4ff */
[C---:B------:R-:W-:Y:S08]  /*2270*/  IMMA.16832.S8.S8.SAT R120, R200.reuse.ROW, R8.COL, R120 ;  /* 0x00000008c8787237 */ /* 0x040ff00000445c78 */
[C---:B------:R-:W-:Y:S08]  /*2280*/  IMMA.16832.S8.S8.SAT R124, R200.reuse.ROW, R12.COL, R124 ;  /* 0x0000000cc87c7237 */ /* 0x040ff00000445c7c */
[C---:B------:R-:W-:Y:S08]  /*2290*/  IMMA.16832.S8.S8.SAT R128, R200.reuse.ROW, R16.COL, R128 ;  /* 0x00000010c8807237 */ /* 0x040ff00000445c80 */
[C---:B------:R-:W-:Y:S08]  /*22a0*/  IMMA.16832.S8.S8.SAT R108, R200.reuse.ROW, R28.COL, R108 ;  /* 0x0000001cc86c7237 */ /* 0x040ff00000445c6c */
[----:B------:R-:W-:Y:S08]  /*22b0*/  IMMA.16832.S8.S8.SAT R104, R200.ROW, R32.COL, R104 ;  /* 0x00000020c8687237 */ /* 0x000ff00000445c68 */
[C---:B------:R-:W-:Y:S07]  /*22c0*/  IMMA.16832.S8.S8.SAT R168, R180.reuse.ROW, R28.COL, R168 ;  /* 0x0000001cb4a87237 */ /* 0x040fee0000445ca8 */
[----:B------:R-:W-:Y:S01]  /*22d0*/  IADD3 R28, P1, R229, UR6, RZ ;  /* 0x00000006e51c7c10 */ /* 0x000fe2000ff3e0ff */
[----:B------:R-:W-:Y:S03]  /*22e0*/  IMMA.16832.S8.S8.SAT R144, R180.ROW, R4.COL, R204 ;  /* 0x00000004b4907237 */ /* 0x000fe60000445ccc */
[----:B------:R-:W-:-:S05]  /*22f0*/  IADD3.X R29, R228, UR7, RZ, P1, !PT ;  /* 0x00000007e41d7c10 */ /* 0x000fca0008ffe4ff */
[C---:B------:R-:W-:Y:S08]  /*2300*/  IMMA.16832.S8.S8.SAT R148, R180.reuse.ROW, R8.COL, R196 ;  /* 0x00000008b4947237 */ /* 0x040ff00000445cc4 */
[C---:B------:R-:W-:Y:S08]  /*2310*/  IMMA.16832.S8.S8.SAT R152, R180.reuse.ROW, R12.COL, R192 ;  /* 0x0000000cb4987237 */ /* 0x040ff00000445cc0 */
[C---:B------:R-:W-:Y:S08]  /*2320*/  IMMA.16832.S8.S8.SAT R156, R180.reuse.ROW, R16.COL, R188 ;  /* 0x00000010b49c7237 */ /* 0x040ff00000445cbc */
[----:B------:R-:W-:Y:S07]  /*2330*/  IMMA.16832.S8.S8.SAT R172, R180.ROW, R32.COL, R172 ;  /* 0x00000020b4ac7237 */ /* 0x000fee0000445cac */
[----:B------:R-:W-:Y:S01]  /*2340*/  IADD3 R32, P3, R233, UR6, RZ ;  /* 0x00000006e9207c10 */ /* 0x000fe2000ff7e0ff */
[----:B-1----:R-:W-:Y:S03]  /*2350*/  IMMA.16832.S8.S8.SAT R132, R176.ROW, R22.COL, R132 ;  /* 0x00000016b0847237 */ /* 0x002fe60000445c84 */
[----:B------:R-:W-:-:S05]  /*2360*/  IADD3.X R33, R232, UR7, RZ, P3, !PT ;  /* 0x00000007e8217c10 */ /* 0x000fca0009ffe4ff */
[C---:B------:R-:W-:Y:S08]  /*2370*/  IMMA.16832.S8.S8.SAT R100, R72.reuse.ROW, R6.COL, R100 ;  /* 0x0000000648647237 */ /* 0x040ff00000445c64 */
[C---:B------:R-:W-:Y:S08]  /*2380*/  IMMA.16832.S8.S8.SAT R96, R72.reuse.ROW, R10.COL, R96 ;  /* 0x0000000a48607237 */ /* 0x040ff00000445c60 */
[C---:B------:R-:W-:Y:S08]  /*2390*/  IMMA.16832.S8.S8.SAT R92, R72.reuse.ROW, R14.COL, R92 ;  /* 0x0000000e485c7237 */ /* 0x040ff00000445c5c */
[C---:B------:R-:W-:Y:S08]  /*23a0*/  IMMA.16832.S8.S8.SAT R88, R72.reuse.ROW, R18.COL, R88 ;  /* 0x0000001248587237 */ /* 0x040ff00000445c58 */
[C---:B------:R-:W-:Y:S08]  /*23b0*/  IMMA.16832.S8.S8.SAT R84, R72.reuse.ROW, R22.COL, R84 ;  /* 0x0000001648547237 */ /* 0x040ff00000445c54 */
[C---:B------:R-:W-:Y:S08]  /*23c0*/  IMMA.16832.S8.S8.SAT R80, R72.reuse.ROW, R26.COL, R80 ;  /* 0x0000001a48507237 */ /* 0x040ff00000445c50 */
[C---:B------:R-:W-:Y:S08]  /*23d0*/  IMMA.16832.S8.S8.SAT R76, R72.reuse.ROW, R30.COL, R76 ;  /* 0x0000001e484c7237 */ /* 0x040ff00000445c4c */
[----:B------:R-:W-:Y:S07]  /*23e0*/  IMMA.16832.S8.S8.SAT R68, R72.ROW, R34.COL, R68 ;  /* 0x0000002248447237 */ /* 0x000fee0000445c44 */
[----:B------:R-:W-:Y:S01]  /*23f0*/  IMAD R73, R0, 0x8000, R3 ;  /* 0x0000800000497824 */ /* 0x000fe200078e0203 */
[----:B------:R-:W-:Y:S01]  /*2400*/  BAR.SYNC.DEFER_BLOCKING 0x0 ;  /* 0x0000000000007b1d */ /* 0x000fe20000010000 */
[-C--:B--2---:R-:W-:Y:S08]  /*2410*/  IMMA.16832.S8.S8.SAT R52, R64.ROW, R22.reuse.COL, R52 ;  /* 0x0000001640347237 */ /* 0x084ff00000445c34 */
[----:B---3--:R-:W-:Y:S07]  /*2420*/  IMMA.16832.S8.S8.SAT R160, R140.ROW, R22.COL, R160 ;  /* 0x000000168ca07237 */ /* 0x008fee0000445ca0 */
[----:B------:R-:W-:Y:S01]  /*2430*/  IADD3 R22, P2, R223, UR6, RZ ;  /* 0x00000006df167c10 */ /* 0x000fe2000ff5e0ff */
[-C--:B------:R-:W-:Y:S03]  /*2440*/  IMMA.16832.S8.S8.SAT R112, R176.ROW, R26.reuse.COL, R112 ;  /* 0x0000001ab0707237 */ /* 0x080fe60000445c70 */
[----:B------:R-:W-:Y:S01]  /*2450*/  IADD3.X R23, R222, UR7, RZ, P2, !PT ;  /* 0x00000007de177c10 */ /* 0x000fe200097fe4ff */
[----:B------:R-:W-:Y:S01]  /*2460*/  @!PT LDS RZ, [RZ] ;  /* 0x00000000fffff984 */ /* 0x000fe20000000800 */
[----:B------:R-:W-:Y:S01]  /*2470*/  @!PT LDS RZ, [RZ] ;  /* 0x00000000fffff984 */ /* 0x000fe20000000800 */
[----:B------:R-:W-:Y:S01]  /*2480*/  @!PT LDS RZ, [RZ] ;  /* 0x00000000fffff984 */ /* 0x000fe20000000800 */
[----:B------:R1:W-:Y:S04]  /*2490*/  LDGSTS.E.BYPASS.128 [R73], [R20.64], !P0 ;  /* 0x0000000014497fae */ /* 0x0003e8000c101c4c */
[-C--:B------:R-:W-:Y:S01]  /*24a0*/  IMMA.16832.S8.S8.SAT R56, R64.ROW, R26.reuse.COL, R56 ;  /* 0x0000001a40387237 */ /* 0x080fe20000445c38 */
[----:B------:R2:W-:Y:S04]  /*24b0*/  LDGSTS.E.BYPASS.128 [R73+0x1000], [R22.64], !P0 ;  /* 0x0100000016497fae */ /* 0x0005e8000c101c4c */
[----:B------:R3:W-:Y:S03]  /*24c0*/  LDGSTS.E.BYPASS.128 [R73+0x2000], [R24.64], !P0 ;  /* 0x0200000018497fae */ /* 0x0007e6000c101c4c */
[----:B------:R-:W-:Y:S01]  /*24d0*/  IMMA.16832.S8.S8.SAT R180, R140.ROW, R26.COL, R164 ;  /* 0x0000001a8cb47237 */ /* 0x000fe20000445ca4 */
[----:B-1----:R-:W-:-:S06]  /*24e0*/  IADD3 R20, P1, R235, UR6, RZ ;  /* 0x00000006eb147c10 */ /* 0x002fcc000ff3e0ff */
[----:B------:R-:W-:Y:S01]  /*24f0*/  IADD3 R26, P2, R227, UR6, RZ ;  /* 0x00000006e31a7c10 */ /* 0x000fe2000ff5e0ff */
[----:B------:R-:W-:Y:S01]  /*2500*/  IMMA.16832.S8.S8.SAT R116, R176.ROW, R6.COL, R116 ;  /* 0x00000006b0747237 */ /* 0x000fe20000445c74 */
[----:B------:R-:W-:Y:S02]  /*2510*/  IADD3.X R21, R234, UR7, RZ, P1, !PT ;  /* 0x00000007ea157c10 */ /* 0x000fe40008ffe4ff */
[----:B------:R-:W-:Y:S02]  /*2520*/  IADD3.X R27, R226, UR7, RZ, P2, !PT ;  /* 0x00000007e21b7c10 */ /* 0x000fe400097fe4ff */
[----:B--2---:R-:W-:-:S03]  /*2530*/  IADD3 R22, P1, R237, UR6, RZ ;  /* 0x00000006ed167c10 */ /* 0x004fc6000ff3e0ff */
[----:B------:R-:W-:Y:S01]  /*2540*/  IMMA.16832.S8.S8.SAT R120, R176.ROW, R10.COL, R120 ;  /* 0x0000000ab0787237 */ /* 0x000fe20000445c78 */
[----:B------:R1:W-:Y:S01]  /*2550*/  LDGSTS.E.BYPASS.128 [R73+0x3000], [R26.64], !P0 ;  /* 0x030000001a497fae */ /* 0x0003e2000c101c4c */
[----:B------:R-:W-:-:S03]  /*2560*/  IADD3.X R23, R236, UR7, RZ, P1, !PT ;  /* 0x00000007ec177c10 */ /* 0x000fc60008ffe4ff */
[----:B------:R2:W-:Y:S03]  /*2570*/  LDGSTS.E.BYPASS.128 [R73+0x4000], [R28.64], !P0 ;  /* 0x040000001c497fae */ /* 0x0005e6000c101c4c */
[----:B------:R-:W-:Y:S01]  /*2580*/  IMMA.16832.S8.S8.SAT R124, R176.ROW, R14.COL, R124 ;  /* 0x0000000eb07c7237 */ /* 0x000fe20000445c7c */
[----:B-1----:R-:W-:-:S07]  /*2590*/  IADD3 R26, P1, R241, UR6, RZ ;  /* 0x00000006f11a7c10 */ /* 0x002fce000ff3e0ff */
[----:B------:R-:W-:Y:S01]  /*25a0*/  IMMA.16832.S8.S8.SAT R128, R176.ROW, R18.COL, R128 ;  /* 0x00000012b0807237 */ /* 0x000fe20000445c80 */
[----:B--2---:R-:W-:Y:S02]  /*25b0*/  IADD3 R28, P3, R243, UR6, RZ ;  /* 0x00000006f31c7c10 */ /* 0x004fe4000ff7e0ff */
[----:B------:R-:W-:Y:S02]  /*25c0*/  IADD3.X R27, R240, UR7, RZ, P1, !PT ;  /* 0x00000007f01b7c10 */ /* 0x000fe40008ffe4ff */
[----:B------:R-:W-:-:S03]  /*25d0*/  IADD3.X R29, R242, UR7, RZ, P3, !PT ;  /* 0x00000007f21d7c10 */ /* 0x000fc60009ffe4ff */
[C---:B------:R-:W-:Y:S08]  /*25e0*/  IMMA.16832.S8.S8.SAT R108, R176.reuse.ROW, R30.COL, R108 ;  /* 0x0000001eb06c7237 */ /* 0x040ff00000445c6c */
[----:B------:R-:W-:Y:S08]  /*25f0*/  IMMA.16832.S8.S8.SAT R104, R176.ROW, R34.COL, R104 ;  /* 0x00000022b0687237 */ /* 0x000ff00000445c68 */
[-C--:B------:R-:W-:Y:S08]  /*2600*/  IMMA.16832.S8.S8.SAT R60, R64.ROW, R30.reuse.COL, R60 ;  /* 0x0000001e403c7237 */ /* 0x080ff00000445c3c */
[----:B------:R-:W-:Y:S07]  /*2610*/  IMMA.16832.S8.S8.SAT R176, R140.ROW, R30.COL, R168 ;  /* 0x0000001e8cb07237 */ /* 0x000fee0000445ca8 */
[----:B------:R-:W-:Y:S01]  /*2620*/  IADD3 R30, P2, R231, UR6, RZ ;  /* 0x00000006e71e7c10 */ /* 0x000fe2000ff5e0ff */
[----:B------:R-:W-:Y:S03]  /*2630*/  IMMA.16832.S8.S8.SAT R36, R64.ROW, R6.COL, R36 ;  /* 0x0000000640247237 */ /* 0x000fe60000445c24 */
[----:B------:R-:W-:-:S02]  /*2640*/  IADD3.X R31, R230, UR7, RZ, P2, !PT ;  /* 0x00000007e61f7c10 */ /* 0x000fc400097fe4ff */
[----:B---3--:R-:W-:Y:S01]  /*2650*/  IADD3 R24, P2, R239, UR6, RZ ;  /* 0x00000006ef187c10 */ /* 0x008fe2000ff5e0ff */
[----:B------:R-:W-:Y:S02]  /*2660*/  UIADD3 UR6, UP0, UR6, 0x80, URZ ;  /* 0x0000008006067890 */ /* 0x000fe4000ff1e03f */
[----:B------:R-:W-:Y:S01]  /*2670*/  IMMA.16832.S8.S8.SAT R40, R64.ROW, R10.COL, R40 ;  /* 0x0000000a40287237 */ /* 0x000fe20000445c28 */
[----:B------:R-:W-:Y:S01]  /*2680*/  IADD3.X R25, R238, UR7, RZ, P2, !PT ;  /* 0x00000007ee197c10 */ /* 0x000fe200097fe4ff */
[----:B------:R-:W-:Y:S01]  /*2690*/  UIADD3.X UR7, URZ, UR7, URZ, UP0, !UPT ;  /* 0x000000073f077290 */ /* 0x000fe200087fe43f */
[----:B------:R1:W-:Y:S01]  /*26a0*/  LDGSTS.E.BYPASS.128 [R73+0x5000], [R30.64], !P0 ;  /* 0x050000001e497fae */ /* 0x0003e2000c101c4c */
[----:B------:R-:W-:-:S03]  /*26b0*/  UISETP.NE.U32.AND UP0, UPT, UR6, 0xc00, UPT ;  /* 0x00000c000600788c */ /* 0x000fc6000bf05070 */
[----:B------:R1:W-:Y:S01]  /*26c0*/  LDGSTS.E.BYPASS.128 [R73+0x6000], [R32.64], !P0 ;  /* 0x0600000020497fae */ /* 0x0003e2000c101c4c */
[C---:B------:R-:W-:Y:S01]  /*26d0*/  IMMA.16832.S8.S8.SAT R44, R64.reuse.ROW, R14.COL, R44 ;  /* 0x0000000e402c7237 */ /* 0x040fe20000445c2c */
[----:B------:R-:W-:Y:S02]  /*26e0*/  UISETP.NE.AND.EX UP0, UPT, UR7, URZ, UPT, UP0 ;  /* 0x0000003f0700728c */ /* 0x000fe4000bf05300 */
[----:B------:R1:W-:Y:S04]  /*26f0*/  LDGSTS.E.BYPASS.128 [R73+0x7000], [R20.64], !P0 ;  /* 0x0700000014497fae */ /* 0x0003e8000c101c4c */
[----:B------:R-:W0:Y:S01]  /*2700*/  LDGDEPBAR ;  /* 0x00000000000079af */ /* 0x000e220000000000 */
[----:B------:R-:W-:Y:S08]  /*2710*/  IMMA.16832.S8.S8.SAT R48, R64.ROW, R18.COL, R48 ;  /* 0x0000001240307237 */ /* 0x000ff00000445c30 */
[C---:B------:R-:W-:Y:S08]  /*2720*/  IMMA.16832.S8.S8.SAT R4, R140.reuse.ROW, R6.COL, R144 ;  /* 0x000000068c047237 */ /* 0x040ff00000445c90 */
[C---:B------:R-:W-:Y:S08]  /*2730*/  IMMA.16832.S8.S8.SAT R8, R140.reuse.ROW, R10.COL, R148 ;  /* 0x0000000a8c087237 */ /* 0x040ff00000445c94 */
[C---:B------:R-:W-:Y:S08]  /*2740*/  IMMA.16832.S8.S8.SAT R12, R140.reuse.ROW, R14.COL, R152 ;  /* 0x0000000e8c0c7237 */ /* 0x040ff00000445c98 */
[----:B------:R-:W-:Y:S08]  /*2750*/  IMMA.16832.S8.S8.SAT R16, R140.ROW, R18.COL, R156 ;  /* 0x000000128c107237 */ /* 0x000ff00000445c9c */
[-C--:B------:R-:W-:Y:S08]  /*2760*/  IMMA.16832.S8.S8.SAT R64, R64.ROW, R34.reuse.COL, R136 ;  /* 0x0000002240407237 */ /* 0x080ff00000445c88 */
[----:B------:R-:W-:Y:S07]  /*2770*/  IMMA.16832.S8.S8.SAT R140, R140.ROW, R34.COL, R172 ;  /* 0x000000228c8c7237 */ /* 0x000fee0000445cac */
[----:B------:R-:W-:-:S05]  /*2780*/  IADD3 R35, R3, UR11, RZ ;  /* 0x0000000b03237c10 */ /* 0x000fca000fffe0ff */
[----:B------:R1:W-:Y:S04]  /*2790*/  LDGSTS.E.BYPASS.128 [R35], [R22.64], !P0 ;  /* 0x0000000016237fae */ /* 0x0003e8000c101c4c */
[----:B------:R1:W-:Y:S04]  /*27a0*/  LDGSTS.E.BYPASS.128 [R35+0x1000], [R24.64], !P0 ;  /* 0x0100000018237fae */ /* 0x0003e8000c101c4c */
[----:B------:R1:W-:Y:S04]  /*27b0*/  LDGSTS.E.BYPASS.128 [R35+0x2000], [R26.64], !P0 ;  /* 0x020000001a237fae */ /* 0x0003e8000c101c4c */
[----:B------:R1:W-:Y:S01]  /*27c0*/  LDGSTS.E.BYPASS.128 [R35+0x3000], [R28.64], !P0 ;  /* 0x030000001c237fae */ /* 0x0003e2000c101c4c */
[----:B------:R-:W-:-:S03]  /*27d0*/  PLOP3.LUT P0, PT, PT, PT, UP0, 0x80, 0x0 ;  /* 0x000000000000781c */ /* 0x000fc60003f0f008 */
[----:B------:R-:W0:Y:S10]  /*27e0*/  LDGDEPBAR ;  /* 0x00000000000079af */ /* 0x000e340000000000 */
[----:B-1----:R-:W-:Y:S05]  /*27f0*/  @P0 BRA `(.L_x_0) ;  /* 0xfffff07000000947 */ /* 0x002fea000383ffff */
[----:B------:R-:W1:Y:S01]  /*2800*/  S2R R21, SR_TID.X ;  /* 0x0000000000157919 */ /* 0x000e620000002100 */
[----:B------:R-:W-:Y:S01]  /*2810*/  IMAD.U32 R147, RZ, RZ, UR10 ;  /* 0x0000000aff937e24 */ /* 0x000fe2000f8e00ff */
[----:B------:R-:W-:-:S04]  /*2820*/  DEPBAR.LE SB0, 0x0 ;  /* 0x000080000000791a */ /* 0x000fc80000000000 */
[C---:B-1----:R-:W-:Y:S01]  /*2830*/  IMAD.SHL.U32 R3, R21.reuse, 0x20, RZ ;  /* 0x0000002015037824 */ /* 0x042fe200078e00ff */
[----:B------:R-:W-:Y:S01]  /*2840*/  SHF.R.U32.HI R2, RZ, 0x5, R21 ;  /* 0x00000005ff027819 */ /* 0x000fe20000011615 */
[----:B------:R-:W-:-:S03]  /*2850*/  IMAD.SHL.U32 R23, R21, 0x2, RZ ;  /* 0x0000000215177824 */ /* 0x000fc600078e00ff */
[----:B------:R-:W-:Y:S02]  /*2860*/  LOP3.LUT R0, R3, 0x180, RZ, 0xc0, !PT ;  /* 0x0000018003007812 */ /* 0x000fe400078ec0ff */
[----:B------:R-:W-:Y:S02]  /*2870*/  SGXT.U32 R2, R2, 0x3 ;  /* 0x000000030202781a */ /* 0x000fe40000000000 */
[----:B------:R-:W-:Y:S01]  /*2880*/  LOP3.LUT R20, R0, 0x6, R23, 0xf8, !PT ;  /* 0x0000000600147812 */ /* 0x000fe200078ef817 */
[C---:B------:R-:W-:Y:S01]  /*2890*/  IMAD.SHL.U32 R0, R21.reuse, 0x4, RZ ;  /* 0x0000000415007824 */ /* 0x040fe200078e00ff */
[----:B------:R-:W-:Y:S02]  /*28a0*/  LOP3.LUT R23, R21, 0x10, RZ, 0xc0, !PT ;  /* 0x0000001015177812 */ /* 0x000fe400078ec0ff */
[----:B------:R-:W-:Y:S02]  /*28b0*/  LOP3.LUT R2, R2, UR14, RZ, 0xfc, !PT ;  /* 0x0000000e02027c12 */ /* 0x000fe4000f8efcff */
[----:B------:R-:W-:Y:S01]  /*28c0*/  LOP3.LUT R147, R147, 0x7c, R0, 0xf8, !PT ;  /* 0x0000007c93937812 */ /* 0x000fe200078ef800 */
[----:B------:R-:W-:Y:S01]  /*28d0*/  IMAD R20, R23, 0x20, R20 ;  /* 0x0000002017147824 */ /* 0x000fe200078e0214 */
[----:B------:R-:W-:Y:S01]  /*28e0*/  LOP3.LUT R3, R3, 0x1800, RZ, 0xc0, !PT ;  /* 0x0000180003037812 */ /* 0x000fe200078ec0ff */
[----:B------:R-:W-:Y:S01]  /*28f0*/  BAR.SYNC.DEFER_BLOCKING 0x0 ;  /* 0x0000000000007b1d */ /* 0x000fe20000010000 */
[----:B------:R-:W-:Y:S01]  /*2900*/  ISETP.GE.AND P0, PT, R147, 0xc00, PT ;  /* 0x00000c009300780c */ /* 0x000fe20003f06270 */
[C---:B------:R-:W-:Y:S01]  /*2910*/  IMAD R147, R2.reuse, 0xc00, R147 ;  /* 0x00000c0002937824 */ /* 0x040fe200078e0293 */
[----:B------:R-:W-:Y:S01]  /*2920*/  LOP3.LUT R22, R2, 0x18, RZ, 0xfc, !PT ;  /* 0x0000001802167812 */ /* 0x000fe200078efcff */
[----:B------:R-:W-:Y:S01]  /*2930*/  IMAD.IADD R20, R20, 0x1, R3 ;  /* 0x0000000114147824 */ /* 0x000fe200078e0203 */
[----:B------:R-:W-:-:S02]  /*2940*/  SHF.R.U32.HI R3, RZ, 0x1, R21 ;  /* 0x00000001ff037819 */ /* 0x000fc40000011615 */
[----:B------:R-:W-:Y:S02]  /*2950*/  ISETP.LT.AND P4, PT, R22, 0x200, !P0 ;  /* 0x000002001600780c */ /* 0x000fe40004781270 */
[----:B------:R-:W-:Y:S02]  /*2960*/  LOP3.LUT R22, R21, 0x20, RZ, 0xc0, !PT ;  /* 0x0000002015167812 */ /* 0x000fe400078ec0ff */
[----:B------:R-:W-:Y:S02]  /*2970*/  LOP3.LUT R21, R0, 0x3fc, RZ, 0xc0, !PT ;  /* 0x000003fc00157812 */ /* 0x000fe400078ec0ff */
[----:B------:R-:W-:Y:S02]  /*2980*/  LOP3.LUT R23, R2, 0x10, RZ, 0xfc, !PT ;  /* 0x0000001002177812 */ /* 0x000fe400078efcff */
[----:B------:R-:W-:Y:S02]  /*2990*/  LOP3.LUT R144, R3, 0x70, RZ, 0xc0, !PT ;  /* 0x0000007003907812 */ /* 0x000fe400078ec0ff */
[----:B------:R-:W-:-:S02]  /*29a0*/  LOP3.LUT R0, R21, 0x400, RZ, 0xfc, !PT ;  /* 0x0000040015007812 */ /* 0x000fc400078efcff */
[----:B------:R-:W-:Y:S01]  /*29b0*/  ISETP.LT.AND P5, PT, R23, 0x200, !P0 ;  /* 0x000002001700780c */ /* 0x000fe200047a1270 */
[C---:B------:R-:W-:Y:S01]  /*29c0*/  IMAD R144, R21.reuse, 0x4, R144 ;  /* 0x0000000415907824 */ /* 0x040fe200078e0290 */
[C---:B------:R-:W-:Y:S02]  /*29d0*/  LOP3.LUT R3, R21.reuse, 0x800, RZ, 0xfc, !PT ;  /* 0x0000080015037812 */ /* 0x040fe400078efcff */
[----:B------:R-:W-:Y:S02]  /*29e0*/  LOP3.LUT R23, R2, 0x28, RZ, 0xfc, !PT ;  /* 0x0000002802177812 */ /* 0x000fe400078efcff */
[----:B------:R-:W-:Y:S02]  /*29f0*/  SHF.R.U32.HI R31, RZ, 0x2, R22 ;  /* 0x00000002ff1f7819 */ /* 0x000fe40000011616 */
[----:B------:R-:W-:Y:S02]  /*2a00*/  LOP3.LUT R22, R21, 0xc00, RZ, 0xfc, !PT ;  /* 0x00000c0015167812 */ /* 0x000fe400078efcff */
[----:B------:R-:W-:-:S02]  /*2a10*/  SHF.R.U32.HI R0, RZ, 0x3, R0 ;  /* 0x00000003ff007819 */ /* 0x000fc40000011600 */
[----:B------:R-:W-:Y:S02]  /*2a20*/  SHF.R.U32.HI R3, RZ, 0x3, R3 ;  /* 0x00000003ff037819 */ /* 0x000fe40000011603 */
[----:B------:R-:W-:Y:S02]  /*2a30*/  ISETP.LT.AND P2, PT, R23, 0x200, !P0 ;  /* 0x000002001700780c */ /* 0x000fe40004741270 */
[----:B------:R-:W-:Y:S02]  /*2a40*/  SHF.R.U32.HI R23, RZ, 0x3, R22 ;  /* 0x00000003ff177819 */ /* 0x000fe40000011616 */
[----:B------:R-:W-:Y:S01]  /*2a50*/  LOP3.LUT R22, R0, 0xf0, RZ, 0xc0, !PT ;  /* 0x000000f000167812 */ /* 0x000fe200078ec0ff */
[----:B------:R-:W-:Y:S01]  /*2a60*/  IMAD.IADD R0, R31, 0x1, R20 ;  /* 0x000000011f007824 */ /* 0x000fe200078e0214 */
[----:B------:R-:W-:Y:S02]  /*2a70*/  LOP3.LUT R138, R3, 0x170, RZ, 0xc0, !PT ;  /* 0x00000170038a7812 */ /* 0x000fe400078ec0ff */
[----:B------:R-:W-:Y:S01]  /*2a80*/  IADD3 R3, R20, 0x400, RZ ;  /* 0x0000040014037810 */ /* 0x000fe20007ffe0ff */
[----:B------:R-:W-:Y:S01]  /*2a90*/  IMAD R145, R21, 0x4, R22 ;  /* 0x0000000415917824 */ /* 0x000fe200078e0216 */
[----:B------:R-:W-:Y:S01]  /*2aa0*/  LOP3.LUT R136, R23, 0x1f0, RZ, 0xc0, !PT ;  /* 0x000001f017887812 */ /* 0x000fe200078ec0ff */
[----:B------:R-:W-:Y:S01]  /*2ab0*/  IMAD.SHL.U32 R23, R0, 0x4, RZ ;  /* 0x0000000400177824 */ /* 0x000fe200078e00ff */
[----:B------:R-:W-:Y:S01]  /*2ac0*/  SHF.R.U32.HI R22, RZ, 0x3, R3 ;  /* 0x00000003ff167819 */ /* 0x000fe20000011603 */
[C---:B------:R-:W-:Y:S01]  /*2ad0*/  IMAD R138, R21.reuse, 0x4, R138 ;  /* 0x00000004158a7824 */ /* 0x040fe200078e028a */
[----:B------:R-:W-:Y:S01]  /*2ae0*/  LOP3.LUT R24, R2, 0x8, RZ, 0xfc, !PT ;  /* 0x0000000802187812 */ /* 0x000fe200078efcff */
[----:B------:R-:W-:Y:S01]  /*2af0*/  IMAD R136, R21, 0x4, R136 ;  /* 0x0000000415887824 */ /* 0x000fe200078e0288 */
[----:B------:R-:W-:Y:S01]  /*2b00*/  LEA.HI R146, R20, R23, RZ, 0x1d ;  /* 0x0000001714927211 */ /* 0x000fe200078fe8ff */
[----:B------:R-:W-:Y:S01]  /*2b10*/  IMAD.IADD R148, R23, 0x1, R22 ;  /* 0x0000000117947824 */ /* 0x000fe200078e0216 */
[----:B------:R-:W-:-:S02]  /*2b20*/  LOP3.LUT R22, R22, 0x3f0, RZ, 0xc0, !PT ;  /* 0x000003f016167812 */ /* 0x000fc400078ec0ff */
[----:B------:R-:W-:Y:S01]  /*2b30*/  ISETP.LT.AND P6, PT, R24, 0x200, !P0 ;  /* 0x000002001800780c */ /* 0x000fe200047c1270 */
[----:B------:R-:W-:Y:S01]  /*2b40*/  STS.64 [R146], R116 ;  /* 0x0000007492007388 */ /* 0x000fe20000000a00 */
[----:B------:R-:W-:Y:S01]  /*2b50*/  LOP3.LUT R24, R2, 0x20, RZ, 0xfc, !PT ;  /* 0x0000002002187812 */ /* 0x000fe200078efcff */
[----:B------:R-:W-:Y:S01]  /*2b60*/  IMAD.IADD R149, R23, 0x1, R22 ;  /* 0x0000000117957824 */ /* 0x000fe200078e0216 */
[C---:B------:R-:W-:Y:S01]  /*2b70*/  LOP3.LUT R25, R21.reuse, 0x1400, RZ, 0xfc, !PT ;  /* 0x0000140015197812 */ /* 0x040fe200078efcff */
[----:B------:R-:W-:Y:S01]  /*2b80*/  STS.64 [R148+0x1000], R118 ;  /* 0x0010007694007388 */ /* 0x000fe20000000a00 */
[----:B------:R-:W-:Y:S02]  /*2b90*/  ISETP.LT.AND P3, PT, R24, 0x200, !P0 ;  /* 0x000002001800780c */ /* 0x000fe40004761270 */
[C---:B------:R-:W-:Y:S01]  /*2ba0*/  LOP3.LUT R24, R21.reuse, 0x1000, RZ, 0xfc, !PT ;  /* 0x0000100015187812 */ /* 0x040fe200078efcff */
[----:B------:R-:W-:Y:S01]  /*2bb0*/  STS.64 [R146+0x40], R120 ;  /* 0x0000407892007388 */ /* 0x000fe20000000a00 */
[----:B------:R-:W-:-:S02]  /*2bc0*/  LOP3.LUT R26, R21, 0x1800, RZ, 0xfc, !PT ;  /* 0x00001800151a7812 */ /* 0x000fc400078efcff */
[----:B------:R-:W-:Y:S01]  /*2bd0*/  LOP3.LUT R28, R21, 0x1c00, RZ, 0xfc, !PT ;  /* 0x00001c00151c7812 */ /* 0x000fe200078efcff */
[----:B------:R-:W-:Y:S01]  /*2be0*/  STS.64 [R148+0x1040], R122 ;  /* 0x0010407a94007388 */ /* 0x000fe20000000a00 */
[----:B------:R-:W-:Y:S02]  /*2bf0*/  SHF.R.U32.HI R24, RZ, 0x3, R24 ;  /* 0x00000003ff187819 */ /* 0x000fe40000011618 */
[----:B------:R-:W-:Y:S01]  /*2c00*/  SHF.R.U32.HI R25, RZ, 0x3, R25 ;  /* 0x00000003ff197819 */ /* 0x000fe20000011619 */
[----:B------:R-:W-:Y:S01]  /*2c10*/  STS.64 [R146+0x80], R124 ;  /* 0x0000807c92007388 */ /* 0x000fe20000000a00 */
[----:B------:R-:W-:Y:S02]  /*2c20*/  SHF.R.U32.HI R27, RZ, 0x3, R26 ;  /* 0x00000003ff1b7819 */ /* 0x000fe4000001161a */
[----:B------:R-:W-:Y:S01]  /*2c30*/  SHF.R.U32.HI R29, RZ, 0x3, R28 ;  /* 0x00000003ff1d7819 */ /* 0x000fe2000001161c */
[----:B------:R-:W-:Y:S01]  /*2c40*/  STS.64 [R149+0x1080], R126 ;  /* 0x0010807e95007388 */ /* 0x000fe20000000a00 */
[----:B------:R-:W-:-:S02]  /*2c50*/  LOP3.LUT R24, R24, 0x270, RZ, 0xc0, !PT ;  /* 0x0000027018187812 */ /* 0x000fc400078ec0ff */
[----:B------:R-:W-:Y:S01]  /*2c60*/  LOP3.LUT R26, R25, 0x2f0, RZ, 0xc0, !PT ;  /* 0x000002f0191a7812 */ /* 0x000fe200078ec0ff */
[----:B------:R-:W-:Y:S01]  /*2c70*/  STS.64 [R146+0xc0], R128 ;  /* 0x0000c08092007388 */ /* 0x000fe20000000a00 */
[----:B------:R-:W-:Y:S01]  /*2c80*/  LOP3.LUT R28, R27, 0x370, RZ, 0xc0, !PT ;  /* 0x000003701b1c7812 */ /* 0x000fe200078ec0ff */
[----:B------:R-:W-:Y:S01]  /*2c90*/  IMAD R139, R21, 0x4, R24 ;  /* 0x00000004158b7824 */ /* 0x000fe200078e0218 */
[----:B------:R-:W-:Y:S01]  /*2ca0*/  LOP3.LUT R30, R29, 0x3f0, RZ, 0xc0, !PT ;  /* 0x000003f01d1e7812 */ /* 0x000fe200078ec0ff */
[----:B------:R-:W-:Y:S01]  /*2cb0*/  STS.64 [R149+0x10c0], R130 ;  /* 0x0010c08295007388 */ /* 0x000fe20000000a00 */
[C---:B------:R-:W-:Y:S01]  /*2cc0*/  IMAD R137, R21.reuse, 0x4, R26 ;  /* 0x0000000415897824 */ /* 0x040fe200078e021a */
[----:B------:R-:W-:Y:S01]  /*2cd0*/  ISETP.LT.AND P1, PT, R2, 0x200, !P0 ;  /* 0x000002000200780c */ /* 0x000fe20004721270 */
[C---:B------:R-:W-:Y:S01]  /*2ce0*/  IMAD R3, R21.reuse, 0x4, R28 ;  /* 0x0000000415037824 */ /* 0x040fe200078e021c */
[----:B------:R-:W-:Y:S01]  /*2cf0*/  STS.64 [R146+0x100], R132 ;  /* 0x0001008492007388 */ /* 0x000fe20000000a00 */
[----:B------:R-:W-:-:S03]  /*2d00*/  IMAD R0, R21, 0x4, R30 ;  /* 0x0000000415007824 */ /* 0x000fc600078e021e */
[----:B------:R-:W-:Y:S04]  /*2d10*/  STS.64 [R149+0x1100], R134 ;  /* 0x0011008695007388 */ /* 0x000fe80000000a00 */
[----:B------:R-:W-:Y:S04]  /*2d20*/  STS.64 [R146+0x140], R112 ;  /* 0x0001407092007388 */ /* 0x000fe80000000a00 */
[----:B------:R-:W-:Y:S04]  /*2d30*/  STS.64 [R149+0x1140], R114 ;  /* 0x0011407295007388 */ /* 0x000fe80000000a00 */
[----:B------:R-:W-:Y:S04]  /*2d40*/  STS.64 [R146+0x180], R108 ;  /* 0x0001806c92007388 */ /* 0x000fe80000000a00 */
[----:B------:R-:W-:Y:S04]  /*2d50*/  STS.64 [R149+0x1180], R110 ;  /* 0x0011806e95007388 */ /* 0x000fe80000000a00 */
[----:B------:R-:W-:Y:S04]  /*2d60*/  STS.64 [R146+0x1c0], R104 ;  /* 0x0001c06892007388 */ /* 0x000fe80000000a00 */
[----:B------:R-:W-:Y:S04]  /*2d70*/  STS.64 [R149+0x11c0], R106 ;  /* 0x0011c06a95007388 */ /* 0x000fe80000000a00 */
[----:B------:R-:W-:Y:S06]  /*2d80*/  BAR.SYNC.DEFER_BLOCKING 0x0 ;  /* 0x0000000000007b1d */ /* 0x000fec0000010000 */
[----:B------:R-:W1:Y:S04]  /*2d90*/  LDS.128 R124, [R144] ;  /* 0x00000000907c7984 */ /* 0x000e680000000c00 */
[----:B------:R-:W2:Y:S04]  /*2da0*/  LDS.128 R120, [R145+0x1000] ;  /* 0x0010000091787984 */ /* 0x000ea80000000c00 */
[----:B------:R-:W3:Y:S04]  /*2db0*/  LDS.128 R116, [R138+0x2000] ;  /* 0x002000008a747984 */ /* 0x000ee80000000c00 */
[----:B------:R-:W4:Y:S04]  /*2dc0*/  LDS.128 R72, [R136+0x3000] ;  /* 0x0030000088487984 */ /* 0x000f280000000c00 */
[----:B------:R-:W1:Y:S04]  /*2dd0*/  LDS.128 R32, [R139+0x4000] ;  /* 0x004000008b207984 */ /* 0x000e680000000c00 */
[----:B------:R-:W1:Y:S04]  /*2de0*/  LDS.128 R28, [R137+0x5000] ;  /* 0x00500000891c7984 */ /* 0x000e680000000c00 */
[----:B------:R-:W1:Y:S04]  /*2df0*/  LDS.128 R24, [R3+0x6000] ;  /* 0x0060000003187984 */ /* 0x000e680000000c00 */
[----:B------:R-:W1:Y:S04]  /*2e00*/  LDS.128 R20, [R0+0x7000] ;  /* 0x0070000000147984 */ /* 0x000e680000000c00 */
[----:B------:R-:W-:Y:S06]  /*2e10*/  BAR.SYNC.DEFER_BLOCKING 0x0 ;  /* 0x0000000000007b1d */ /* 0x000fec0000010000 */
[----:B------:R-:W-:Y:S04]  /*2e20*/  STS.64 [R146], R100 ;  /* 0x0000006492007388 */ /* 0x000fe80000000a00 */
[----:B------:R-:W-:Y:S04]  /*2e30*/  STS.64 [R148+0x1000], R102 ;  /* 0x0010006694007388 */ /* 0x000fe80000000a00 */
        /* <DEDUP_REMOVED lines=16> */
[----:B------:R-:W1:Y:S04]  /*2f40*/  LDS.128 R108, [R145+0x1000] ;  /* 0x00100000916c7984 */ /* 0x000e680000000c00 */
[----:B------:R-:W1:Y:S04]  /*2f50*/  LDS.128 R96, [R138+0x2000] ;  /* 0x002000008a607984 */ /* 0x000e680000000c00 */
[----:B------:R-:W1:Y:S04]  /*2f60*/  LDS.128 R92, [R136+0x3000] ;  /* 0x00300000885c7984 */ /* 0x000e680000000c00 */
        /* <DEDUP_REMOVED lines=31> */
[----:B------:R1:W-:Y:S04]  /*3160*/  STS.64 [R146], R4 ;  /* 0x0000000492007388 */ /* 0x0003e80000000a00 */
[----:B------:R2:W-:Y:S04]  /*3170*/  STS.64 [R148+0x1000], R6 ;  /* 0x0010000694007388 */ /* 0x0005e80000000a00 */
[----:B------:R3:W-:Y:S04]  /*3180*/  STS.64 [R146+0x40], R8 ;  /* 0x0000400892007388 */ /* 0x0007e80000000a00 */
[----:B------:R4:W-:Y:S01]  /*3190*/  STS.64 [R148+0x1040], R10 ;  /* 0x0010400a94007388 */ /* 0x0009e20000000a00 */
[----:B-1----:R-:W-:Y:S01]  /*31a0*/  IMAD.MOV.U32 R4, RZ, RZ, 0x4 ;  /* 0x00000004ff047424 */ /* 0x002fe200078e00ff */
[----:B------:R-:W-:-:S02]  /*31b0*/  LOP3.LUT R5, R2, 0x30, RZ, 0xfc, !PT ;  /* 0x0000003002057812 */ /* 0x000fc400078efcff */
[----:B------:R1:W-:Y:S01]  /*31c0*/  STS.64 [R146+0x80], R12 ;  /* 0x0000800c92007388 */ /* 0x0003e20000000a00 */
[----:B--2---:R-:W-:-:S03]  /*31d0*/  IMAD.WIDE R6, R147, R4, c[0x0][0x170] ;  /* 0x00005c0093067625 */ /* 0x004fc600078e0204 */
[----:B------:R2:W-:Y:S01]  /*31e0*/  STS.64 [R149+0x1080], R14 ;  /* 0x0010800e95007388 */ /* 0x0005e20000000a00 */
[----:B---3--:R-:W-:-:S03]  /*31f0*/  IADD3 R9, R147, 0x6000, RZ ;  /* 0x0000600093097810 */ /* 0x008fc60007ffe0ff */
[----:B------:R3:W-:Y:S01]  /*3200*/  STS.64 [R146+0xc0], R16 ;  /* 0x0000c01092007388 */ /* 0x0007e20000000a00 */
[----:B----4-:R-:W-:Y:S01]  /*3210*/  IADD3 R11, R147, 0xc000, RZ ;  /* 0x0000c000930b7810 */ /* 0x010fe20007ffe0ff */
[-C--:B------:R-:W-:Y:S02]  /*3220*/  IMAD.WIDE R8, R9, R4.reuse, c[0x0][0x170] ;  /* 0x00005c0009087625 */ /* 0x080fe400078e0204 */
[----:B------:R-:W-:Y:S01]  /*3230*/  STS.64 [R149+0x10c0], R18 ;  /* 0x0010c01295007388 */ /* 0x000fe20000000a00 */
[----:B-1----:R-:W-:Y:S01]  /*3240*/  IADD3 R13, R147, 0x12000, RZ ;  /* 0x00012000930d7810 */ /* 0x002fe20007ffe0ff */
[-C--:B------:R-:W-:Y:S02]  /*3250*/  IMAD.WIDE R10, R11, R4.reuse, c[0x0][0x170] ;  /* 0x00005c000b0a7625 */ /* 0x080fe400078e0204 */
[----:B------:R-:W-:Y:S01]  /*3260*/  STS.64 [R146+0x100], R160 ;  /* 0x000100a092007388 */ /* 0x000fe20000000a00 */
[----:B--2---:R-:W-:Y:S01]  /*3270*/  IADD3 R15, R147, 0x1e000, RZ ;  /* 0x0001e000930f7810 */ /* 0x004fe20007ffe0ff */
[----:B------:R-:W-:Y:S01]  /*3280*/  IMAD.WIDE R12, R13, R4, c[0x0][0x170] ;  /* 0x00005c000d0c7625 */ /* 0x000fe200078e0204 */
[----:B------:R-:W-:Y:S01]  /*3290*/  LOP3.LUT R14, R2, 0xb0, RZ, 0xfc, !PT ;  /* 0x000000b0020e7812 */ /* 0x000fe200078efcff */
[----:B------:R-:W-:Y:S01]  /*32a0*/  STS.64 [R149+0x1100], R162 ;  /* 0x001100a295007388 */ /* 0x000fe20000000a00 */
[----:B---3--:R-:W-:-:S03]  /*32b0*/  IADD3 R17, R147, 0x24000, RZ ;  /* 0x0002400093117810 */ /* 0x008fc60007ffe0ff */
[----:B------:R-:W-:Y:S04]  /*32c0*/  STS.64 [R146+0x140], R180 ;  /* 0x000140b492007388 */ /* 0x000fe80000000a00 */
[----:B------:R-:W-:Y:S04]  /*32d0*/  STS.64 [R149+0x1140], R182 ;  /* 0x001140b695007388 */ /* 0x000fe80000000a00 */
[----:B------:R-:W-:Y:S04]  /*32e0*/  STS.64 [R146+0x180], R176 ;  /* 0x000180b092007388 */ /* 0x000fe80000000a00 */
[----:B------:R-:W-:Y:S04]  /*32f0*/  STS.64 [R149+0x1180], R178 ;  /* 0x001180b295007388 */ /* 0x000fe80000000a00 */
[----:B------:R-:W-:Y:S04]  /*3300*/  STS.64 [R146+0x1c0], R140 ;  /* 0x0001c08c92007388 */ /* 0x000fe80000000a00 */
[----:B------:R-:W-:Y:S04]  /*3310*/  STS.64 [R149+0x11c0], R142 ;  /* 0x0011c08e95007388 */ /* 0x000fe80000000a00 */
[----:B------:R-:W-:Y:S06]  /*3320*/  BAR.SYNC.DEFER_BLOCKING 0x0 ;  /* 0x0000000000007b1d */ /* 0x000fec0000010000 */
[----:B------:R1:W-:Y:S01]  /*3330*/  @P1 STG.E.128 [R6.64], R124 ;  /* 0x0000007c06001986 */ /* 0x0003e2000c101d0c */
[----:B------:R-:W-:-:S02]  /*3340*/  ISETP.LT.AND P1, PT, R5, 0x200, !P0 ;  /* 0x000002000500780c */ /* 0x000fc40004721270 */
[C---:B------:R-:W-:Y:S01]  /*3350*/  LOP3.LUT R5, R2.reuse, 0x38, RZ, 0xfc, !PT ;  /* 0x0000003802057812 */ /* 0x040fe200078efcff */
[----:B------:R2:W-:Y:S03]  /*3360*/  @P6 STG.E.128 [R8.64], R120 ;  /* 0x0000007808006986 */ /* 0x0005e6000c101d0c */
[----:B------:R-:W-:Y:S01]  /*3370*/  ISETP.LT.AND P6, PT, R5, 0x200, !P0 ;  /* 0x000002000500780c */ /* 0x000fe200047c1270 */
[----:B------:R3:W-:Y:S01]  /*3380*/  @P5 STG.E.128 [R10.64], R116 ;  /* 0x000000740a005986 */ /* 0x0007e2000c101d0c */
[----:B------:R-:W-:-:S03]  /*3390*/  LOP3.LUT R5, R2, 0x40, RZ, 0xfc, !PT ;  /* 0x0000004002057812 */ /* 0x000fc600078efcff */
[----:B------:R4:W-:Y:S01]  /*33a0*/  @P4 STG.E.128 [R12.64], R72 ;  /* 0x000000480c004986 */ /* 0x0009e2000c101d0c */
[----:B------:R-:W-:Y:S02]  /*33b0*/  ISETP.LT.AND P5, PT, R5, 0x200, !P0 ;  /* 0x000002000500780c */ /* 0x000fe400047a1270 */
[C---:B------:R-:W-:Y:S01]  /*33c0*/  LOP3.LUT R5, R2.reuse, 0x48, RZ, 0xfc, !PT ;  /* 0x0000004802057812 */ /* 0x040fe200078efcff */
[----:B------:R-:W-:Y:S01]  /*33d0*/  LDS.128 R56, [R137+0x5000] ;  /* 0x0050000089387984 */ /* 0x000fe20000000c00 */
[----:B-1----:R-:W-:Y:S02]  /*33e0*/  IADD3 R7, R147, 0x18000, RZ ;  /* 0x0001800093077810 */ /* 0x002fe40007ffe0ff */
[----:B------:R-:W-:Y:S01]  /*33f0*/  ISETP.LT.AND P4, PT, R5, 0x200, !P0 ;  /* 0x000002000500780c */ /* 0x000fe20004781270 */
[----:B------:R-:W-:Y:S01]  /*3400*/  LDS.128 R60, [R3+0x6000] ;  /* 0x00600000033c7984 */ /* 0x000fe20000000c00 */
[----:B------:R-:W-:Y:S01]  /*3410*/  LOP3.LUT R5, R2, 0x50, RZ, 0xfc, !PT ;  /* 0x0000005002057812 */ /* 0x000fe200078efcff */
[----:B------:R-:W-:-:S04]  /*3420*/  IMAD.WIDE R6, R7, R4, c[0x0][0x170] ;  /* 0x00005c0007067625 */ /* 0x000fc800078e0204 */
[-C--:B--2---:R-:W-:Y:S01]  /*3430*/  IMAD.WIDE R8, R15, R4.reuse, c[0x0][0x170] ;  /* 0x00005c000f087625 */ /* 0x084fe200078e0204 */
[----:B------:R1:W-:Y:S01]  /*3440*/  @P3 STG.E.128 [R6.64], R32 ;  /* 0x0000002006003986 */ /* 0x0003e2000c101d0c */
[----:B------:R-:W-:Y:S02]  /*3450*/  ISETP.LT.AND P3, PT, R5, 0x200, !P0 ;  /* 0x000002000500780c */ /* 0x000fe40004761270 */
[C---:B------:R-:W-:Y:S01]  /*3460*/  LOP3.LUT R5, R2.reuse, 0x58, RZ, 0xfc, !PT ;  /* 0x0000005802057812 */ /* 0x040fe200078efcff */
[-C--:B---3--:R-:W-:Y:S01]  /*3470*/  IMAD.WIDE R10, R17, R4.reuse, c[0x0][0x170] ;  /* 0x00005c00110a7625 */ /* 0x088fe200078e0204 */
[----:B------:R2:W-:Y:S01]  /*3480*/  @P2 STG.E.128 [R8.64], R28 ;  /* 0x0000001c08002986 */ /* 0x0005e2000c101d0c */
[----:B----4-:R-:W-:Y:S02]  /*3490*/  IADD3 R13, R147, 0x2a000, RZ ;  /* 0x0002a000930d7810 */ /* 0x010fe40007ffe0ff */
[----:B------:R-:W-:Y:S01]  /*34a0*/  ISETP.LT.AND P2, PT, R5, 0x200, !P0 ;  /* 0x000002000500780c */ /* 0x000fe20004741270 */
[----:B------:R3:W-:Y:S01]  /*34b0*/  @P1 STG.E.128 [R10.64], R24 ;  /* 0x000000180a001986 */ /* 0x0007e2000c101d0c */
[----:B------:R-:W-:Y:S01]  /*34c0*/  LOP3.LUT R5, R2, 0x60, RZ, 0xfc, !PT ;  /* 0x0000006002057812 */ /* 0x000fe200078efcff */
[----:B------:R-:W-:Y:S01]  /*34d0*/  IMAD.WIDE R12, R13, R4, c[0x0][0x170] ;  /* 0x00005c000d0c7625 */ /* 0x000fe200078e0204 */
[----:B------:R-:W-:Y:S01]  /*34e0*/  IADD3 R15, R147, 0x30000, RZ ;  /* 0x00030000930f7810 */ /* 0x000fe20007ffe0ff */
[----:B------:R-:W-:Y:S01]  /*34f0*/  LDS.128 R24, [R138+0x2000] ;  /* 0x002000008a187984 */ /* 0x000fe20000000c00 */
[----:B------:R-:W-:-:S02]  /*3500*/  ISETP.LT.AND P1, PT, R5, 0x200, !P0 ;  /* 0x000002000500780c */ /* 0x000fc40004721270 */
[C---:B------:R-:W-:Y:S01]  /*3510*/  LOP3.LUT R5, R2.reuse, 0x68, RZ, 0xfc, !PT ;  /* 0x0000006802057812 */ /* 0x040fe200078efcff */
[----:B------:R4:W-:Y:S01]  /*3520*/  @P6 STG.E.128 [R12.64], R20 ;  /* 0x000000140c006986 */ /* 0x0009e2000c101d0c */
[----:B------:R-:W-:Y:S01]  /*3530*/  IADD3 R17, R147, 0x36000, RZ ;  /* 0x0003600093117810 */ /* 0x000fe20007ffe0ff */
[-C--:B-1----:R-:W-:Y:S01]  /*3540*/  IMAD.WIDE R6, R15, R4.reuse, c[0x0][0x170] ;  /* 0x00005c000f067625 */ /* 0x082fe200078e0204 */
[----:B------:R-:W-:Y:S01]  /*3550*/  ISETP.LT.AND P6, PT, R5, 0x200, !P0 ;  /* 0x000002000500780c */ /* 0x000fe200047c1270 */
[----:B------:R-:W-:Y:S01]  /*3560*/  LDS.128 R20, [R145+0x1000] ;  /* 0x0010000091147984 */ /* 0x000fe20000000c00 */
[----:B------:R-:W-:Y:S01]  /*3570*/  LOP3.LUT R5, R2, 0x70, RZ, 0xfc, !PT ;  /* 0x0000007002057812 */ /* 0x000fe200078efcff */
[----:B--2---:R-:W-:Y:S01]  /*3580*/  IMAD.WIDE R8, R17, R4, c[0x0][0x170] ;  /* 0x00005c0011087625 */ /* 0x004fe200078e0204 */
[----:B------:R-:W-:Y:S01]  /*3590*/  IADD3 R15, R147, 0x42000, RZ ;  /* 0x00042000930f7810 */ /* 0x000fe20007ffe0ff */
[----:B------:R1:W-:Y:S01]  /*35a0*/  @P5 STG.E.128 [R6.64], R112 ;  /* 0x0000007006005986 */ /* 0x0003e2000c101d0c */
[----:B------:R-:W-:-:S02]  /*35b0*/  ISETP.LT.AND P5, PT, R5, 0x200, !P0 ;  /* 0x000002000500780c */ /* 0x000fc400047a1270 */
[C---:B---3--:R-:W-:Y:S01]  /*35c0*/  IADD3 R11, R147.reuse, 0x3c000, RZ ;  /* 0x0003c000930b7810 */ /* 0x048fe20007ffe0ff */
[----:B------:R2:W-:Y:S01]  /*35d0*/  @P4 STG.E.128 [R8.64], R108 ;  /* 0x0000006c08004986 */ /* 0x0005e2000c101d0c */
[C---:B------:R-:W-:Y:S02]  /*35e0*/  LOP3.LUT R5, R2.reuse, 0x78, RZ, 0xfc, !PT ;  /* 0x0000007802057812 */ /* 0x040fe400078efcff */
[----:B------:R-:W-:Y:S01]  /*35f0*/  IADD3 R17, R147, 0x48000, RZ ;  /* 0x0004800093117810 */ /* 0x000fe20007ffe0ff */
[-C--:B------:R-:W-:Y:S01]  /*3600*/  IMAD.WIDE R10, R11, R4.reuse, c[0x0][0x170] ;  /* 0x00005c000b0a7625 */ /* 0x080fe200078e0204 */
[----:B------:R-:W-:Y:S01]  /*3610*/  ISETP.LT.AND P4, PT, R5, 0x200, !P0 ;  /* 0x000002000500780c */ /* 0x000fe20004781270 */
[----:B------:R-:W-:Y:S01]  /*3620*/  LDS.128 R28, [R136+0x3000] ;  /* 0x00300000881c7984 */ /* 0x000fe20000000c00 */
[----:B------:R-:W-:Y:S01]  /*3630*/  LOP3.LUT R5, R2, 0x80, RZ, 0xfc, !PT ;  /* 0x0000008002057812 */ /* 0x000fe200078efcff */
[----:B----4-:R-:W-:Y:S01]  /*3640*/  IMAD.WIDE R12, R15, R4, c[0x0][0x170] ;  /* 0x00005c000f0c7625 */ /* 0x010fe200078e0204 */
[----:B------:R-:W-:Y:S01]  /*3650*/  IADD3 R15, R147, 0x54000, RZ ;  /* 0x00054000930f7810 */ /* 0x000fe20007ffe0ff */
[----:B------:R3:W-:Y:S01]  /*3660*/  @P3 STG.E.128 [R10.64], R96 ;  /* 0x000000600a003986 */ /* 0x0007e2000c101d0c */
[----:B------:R-:W-:-:S02]  /*3670*/  ISETP.LT.AND P3, PT, R5, 0x200, !P0 ;  /* 0x000002000500780c */ /* 0x000fc40004761270 */
[C---:B------:R-:W-:Y:S01]  /*3680*/  LOP3.LUT R5, R2.reuse, 0x88, RZ, 0xfc, !PT ;  /* 0x0000008802057812 */ /* 0x040fe200078efcff */
[-C--:B-1----:R-:W-:Y:S01]  /*3690*/  IMAD.WIDE R6, R17, R4.reuse, c[0x0][0x170] ;  /* 0x00005c0011067625 */ /* 0x082fe200078e0204 */
[----:B------:R1:W-:Y:S01]  /*36a0*/  @P2 STG.E.128 [R12.64], R92 ;  /* 0x0000005c0c002986 */ /* 0x0003e2000c101d0c */
[C---:B------:R-:W-:Y:S02]  /*36b0*/  IADD3 R17, R147.reuse, 0x5a000, RZ ;  /* 0x0005a00093117810 */ /* 0x040fe40007ffe0ff */
[----:B--2---:R-:W-:Y:S01]  /*36c0*/  IADD3 R9, R147, 0x4e000, RZ ;  /* 0x0004e00093097810 */ /* 0x004fe20007ffe0ff */
[----:B------:R2:W-:Y:S01]  /*36d0*/  @P1 STG.E.128 [R6.64], R88 ;  /* 0x0000005806001986 */ /* 0x0005e2000c101d0c */
[----:B------:R-:W-:Y:S02]  /*36e0*/  ISETP.LT.AND P2, PT, R5, 0x200, !P0 ;  /* 0x000002000500780c */ /* 0x000fe40004741270 */
[----:B------:R-:W-:Y:S01]  /*36f0*/  LOP3.LUT R5, R2, 0x90, RZ, 0xfc, !PT ;  /* 0x0000009002057812 */ /* 0x000fe200078efcff */
[----:B------:R-:W-:Y:S01]  /*3700*/  IMAD.WIDE R8, R9, R4, c[0x0][0x170] ;  /* 0x00005c0009087625 */ /* 0x000fe200078e0204 */
[----:B------:R-:W-:Y:S01]  /*3710*/  LDS.128 R32, [R139+0x4000] ;  /* 0x004000008b207984 */ /* 0x000fe20000000c00 */
[----:B------:R-:W-:-:S02]  /*3720*/  IADD3 R3, R147, 0x96000, RZ ;  /* 0x0009600093037810 */ /* 0x000fc40007ffe0ff */
[----:B------:R-:W-:Y:S01]  /*3730*/  ISETP.LT.AND P1, PT, R5, 0x200, !P0 ;  /* 0x000002000500780c */ /* 0x000fe20004721270 */
[-C--:B---3--:R-:W-:Y:S01]  /*3740*/  IMAD.WIDE R10, R15, R4.reuse, c[0x0][0x170] ;  /* 0x00005c000f0a7625 */ /* 0x088fe200078e0204 */
[C---:B------:R-:W-:Y:S01]  /*3750*/  LOP3.LUT R5, R2.reuse, 0x98, RZ, 0xfc, !PT ;  /* 0x0000009802057812 */ /* 0x040fe200078efcff */
[----:B------:R3:W-:Y:S01]  /*3760*/  @P6 STG.E.128 [R8.64], R84 ;  /* 0x0000005408006986 */ /* 0x0007e2000c101d0c */
[----:B------:R-:W-:Y:S02]  /*3770*/  IADD3 R15, R147, 0x66000, RZ ;  /* 0x00066000930f7810 */ /* 0x000fe40007ffe0ff */
[----:B------:R-:W-:Y:S01]  /*3780*/  ISETP.LT.AND P6, PT, R5, 0x200, !P0 ;  /* 0x000002000500780c */ /* 0x000fe200047c1270 */
[----:B-1----:R-:W-:Y:S01]  /*3790*/  IMAD.WIDE R12, R17, R4, c[0x0][0x170] ;  /* 0x00005c00110c7625 */ /* 0x002fe200078e0204 */
[----:B------:R-:W-:Y:S01]  /*37a0*/  LOP3.LUT R5, R2, 0xa0, RZ, 0xfc, !PT ;  /* 0x000000a002057812 */ /* 0x000fe200078efcff */
[----:B------:R1:W-:Y:S01]  /*37b0*/  @P5 STG.E.128 [R10.64], R80 ;  /* 0x000000500a005986 */ /* 0x0003e2000c101d0c */
[----:B--2---:R-:W-:-:S02]  /*37c0*/  IADD3 R7, R147, 0x60000, RZ ;  /* 0x0006000093077810 */ /* 0x004fc40007ffe0ff */
[----:B------:R-:W-:Y:S01]  /*37d0*/  ISETP.LT.AND P5, PT, R5, 0x200, !P0 ;  /* 0x000002000500780c */ /* 0x000fe200047a1270 */
[----:B------:R-:W2:Y:S01]  /*37e0*/  LDS.128 R16, [R144] ;  /* 0x0000000090107984 */ /* 0x000ea20000000c00 */
[C---:B------:R-:W-:Y:S01]  /*37f0*/  LOP3.LUT R5, R2.reuse, 0xa8, RZ, 0xfc, !PT ;  /* 0x000000a802057812 */ /* 0x040fe200078efcff */
[-C--:B------:R-:W-:Y:S02]  /*3800*/  IMAD.WIDE R6, R7, R4.reuse, c[0x0][0x170] ;  /* 0x00005c0007067625 */ /* 0x080fe400078e0204 */
[----:B------:R4:W-:Y:S01]  /*3810*/  @P4 STG.E.128 [R12.64], R76 ;  /* 0x0000004c0c004986 */ /* 0x0009e2000c101d0c */
[----:B------:R-:W-:Y:S02]  /*3820*/  ISETP.LT.AND P4, PT, R5, 0x200, !P0 ;  /* 0x000002000500780c */ /* 0x000fe40004781270 */
[----:B------:R-:W-:Y:S01]  /*3830*/  LOP3.LUT R5, R2, 0xb8, RZ, 0xfc, !PT ;  /* 0x000000b802057812 */ /* 0x000fe200078efcff */
[----:B---3--:R-:W-:Y:S01]  /*3840*/  IMAD.WIDE R8, R15, R4, c[0x0][0x170] ;  /* 0x00005c000f087625 */ /* 0x008fe200078e0204 */
[----:B------:R3:W-:Y:S01]  /*3850*/  @P3 STG.E.128 [R6.64], R104 ;  /* 0x0000006806003986 */ /* 0x0007e2000c101d0c */
[----:B------:R-:W-:-:S02]  /*3860*/  ISETP.LT.AND P3, PT, R14, 0x200, !P0 ;  /* 0x000002000e00780c */ /* 0x000fc40004761270 */
[----:B------:R-:W-:Y:S01]  /*3870*/  LOP3.LUT R14, R2, 0xe8, RZ, 0xfc, !PT ;  /* 0x000000e8020e7812 */ /* 0x000fe200078efcff */
[----:B------:R3:W-:Y:S01]  /*3880*/  @P2 STG.E.128 [R8.64], R100 ;  /* 0x0000006408002986 */ /* 0x0007e2000c101d0c */
[----:B------:R-:W-:Y:S02]  /*3890*/  ISETP.LT.AND P2, PT, R5, 0x200, !P0 ;  /* 0x000002000500780c */ /* 0x000fe40004741270 */
[C---:B-1----:R-:W-:Y:S02]  /*38a0*/  IADD3 R11, R147.reuse, 0x6c000, RZ ;  /* 0x0006c000930b7810 */ /* 0x042fe40007ffe0ff */
[C---:B------:R-:W-:Y:S02]  /*38b0*/  IADD3 R5, R147.reuse, 0x72000, RZ ;  /* 0x0007200093057810 */ /* 0x040fe40007ffe0ff */
[----:B------:R-:W-:Y:S01]  /*38c0*/  IADD3 R15, R147, 0xb4000, RZ ;  /* 0x000b4000930f7810 */ /* 0x000fe20007ffe0ff */
[----:B------:R-:W-:Y:S01]  /*38d0*/  IMAD.WIDE R10, R11, R4, c[0x0][0x170] ;  /* 0x00005c000b0a7625 */ /* 0x000fe200078e0204 */
[----:B----4-:R-:W-:-:S02]  /*38e0*/  IADD3 R13, R147, 0x78000, RZ ;  /* 0x00078000930d7810 */ /* 0x010fc40007ffe0ff */
[C---:B------:R-:W-:Y:S02]  /*38f0*/  LOP3.LUT R12, R2.reuse, 0xc0, RZ, 0xfc, !PT ;  /* 0x000000c0020c7812 */ /* 0x040fe400078efcff */
[----:B------:R1:W-:Y:S01]  /*3900*/  @P1 STG.E.128 [R10.64], R68 ;  /* 0x000000440a001986 */ /* 0x0003e2000c101d0c */
[-C--:B---3--:R-:W-:Y:S01]  /*3910*/  IMAD.WIDE R6, R5, R4.reuse, c[0x0][0x170] ;  /* 0x00005c0005067625 */ /* 0x088fe200078e0204 */
[----:B------:R-:W-:Y:S02]  /*3920*/  LOP3.LUT R5, R2, 0xc8, RZ, 0xfc, !PT ;  /* 0x000000c802057812 */ /* 0x000fe400078efcff */
[----:B------:R-:W-:Y:S01]  /*3930*/  ISETP.LT.AND P1, PT, R12, 0x200, !P0 ;  /* 0x000002000c00780c */ /* 0x000fe20004721270 */
[----:B------:R-:W-:Y:S01]  /*3940*/  IMAD.WIDE R8, R13, R4, c[0x0][0x170] ;  /* 0x00005c000d087625 */ /* 0x000fe200078e0204 */
[----:B------:R-:W-:Y:S01]  /*3950*/  IADD3 R13, R147, 0x7e000, RZ ;  /* 0x0007e000930d7810 */ /* 0x000fe20007ffe0ff */
[----:B------:R3:W-:Y:S01]  /*3960*/  @P6 STG.E.128 [R6.64], R52 ;  /* 0x0000003406006986 */ /* 0x0007e2000c101d0c */
[----:B------:R-:W-:-:S02]  /*3970*/  ISETP.LT.AND P6, PT, R5, 0x200, !P0 ;  /* 0x000002000500780c */ /* 0x000fc400047c1270 */
[C---:B------:R-:W-:Y:S01]  /*3980*/  LOP3.LUT R5, R2.reuse, 0xd0, RZ, 0xfc, !PT ;  /* 0x000000d002057812 */ /* 0x040fe200078efcff */
[----:B------:R4:W-:Y:S01]  /*3990*/  @P5 STG.E.128 [R8.64], R48 ;  /* 0x0000003008005986 */ /* 0x0009e2000c101d0c */
[C---:B------:R-:W-:Y:S02]  /*39a0*/  LOP3.LUT R12, R2.reuse, 0xd8, RZ, 0xfc, !PT ;  /* 0x000000d8020c7812 */ /* 0x040fe400078efcff */
[----:B------:R-:W-:Y:S02]  /*39b0*/  ISETP.LT.AND P5, PT, R5, 0x200, !P0 ;  /* 0x000002000500780c */ /* 0x000fe400047a1270 */
[----:B------:R-:W-:Y:S02]  /*39c0*/  LOP3.LUT R5, R2, 0xe0, RZ, 0xfc, !PT ;  /* 0x000000e002057812 */ /* 0x000fe400078efcff */
[----:B-1----:R-:W-:Y:S01]  /*39d0*/  IADD3 R11, R147, 0x84000, RZ ;  /* 0x00084000930b7810 */ /* 0x002fe20007ffe0ff */
[----:B---3--:R-:W-:Y:S01]  /*39e0*/  IMAD.WIDE R6, R13, R4, c[0x0][0x170] ;  /* 0x00005c000d067625 */ /* 0x008fe200078e0204 */
[----:B------:R-:W-:-:S03]  /*39f0*/  IADD3 R13, R147, 0x8a000, RZ ;  /* 0x0008a000930d7810 */ /* 0x000fc60007ffe0ff */
[-C--:B----4-:R-:W-:Y:S01]  /*3a00*/  IMAD.WIDE R8, R11, R4.reuse, c[0x0][0x170] ;  /* 0x00005c000b087625 */ /* 0x090fe200078e0204 */
[----:B------:R1:W-:Y:S01]  /*3a10*/  @P4 STG.E.128 [R6.64], R44 ;  /* 0x0000002c06004986 */ /* 0x0003e2000c101d0c */
[----:B------:R-:W-:Y:S02]  /*3a20*/  ISETP.LT.AND P4, PT, R12, 0x200, !P0 ;  /* 0x000002000c00780c */ /* 0x000fe40004781270 */
[-C--:B------:R-:W-:Y:S01]  /*3a30*/  IMAD.WIDE R10, R13, R4.reuse, c[0x0][0x170] ;  /* 0x00005c000d0a7625 */ /* 0x080fe200078e0204 */
[----:B------:R-:W-:Y:S01]  /*3a40*/  IADD3 R13, R147, 0x90000, RZ ;  /* 0x00090000930d7810 */ /* 0x000fe20007ffe0ff */
[----:B------:R3:W-:Y:S01]  /*3a50*/  @P3 STG.E.128 [R8.64], R36 ;  /* 0x0000002408003986 */ /* 0x0007e2000c101d0c */
[----:B------:R-:W-:Y:S02]  /*3a60*/  ISETP.LT.AND P3, PT, R5, 0x200, !P0 ;  /* 0x000002000500780c */ /* 0x000fe40004761270 */
[----:B------:R-:W-:Y:S01]  /*3a70*/  LOP3.LUT R5, R2, 0xf8, RZ, 0xfc, !PT ;  /* 0x000000f802057812 */ /* 0x000fe200078efcff */
[----:B------:R-:W-:Y:S01]  /*3a80*/  IMAD.WIDE R12, R13, R4, c[0x0][0x170] ;  /* 0x00005c000d0c7625 */ /* 0x000fe200078e0204 */
[----:B------:R4:W-:Y:S01]  /*3a90*/  @P2 STG.E.128 [R10.64], R40 ;  /* 0x000000280a002986 */ /* 0x0009e2000c101d0c */
[----:B------:R-:W-:-:S02]  /*3aa0*/  ISETP.LT.AND P2, PT, R14, 0x200, !P0 ;  /* 0x000002000e00780c */ /* 0x000fc40004741270 */
[-C--:B------:R-:W-:Y:S01]  /*3ab0*/  IMAD.WIDE R14, R15, R4.reuse, c[0x0][0x170] ;  /* 0x00005c000f0e7625 */ /* 0x080fe200078e0204 */
[----:B--2---:R2:W-:Y:S01]  /*3ac0*/  @P1 STG.E.128 [R12.64], R16 ;  /* 0x000000100c001986 */ /* 0x0045e2000c101d0c */
[----:B-1----:R-:W-:Y:S02]  /*3ad0*/  LOP3.LUT R6, R2, 0xf0, RZ, 0xfc, !PT ;  /* 0x000000f002067812 */ /* 0x002fe400078efcff */
[-C--:B------:R-:W-:Y:S01]  /*3ae0*/  IMAD.WIDE R2, R3, R4.reuse, c[0x0][0x170] ;  /* 0x00005c0003027625 */ /* 0x080fe200078e0204 */
[C---:B------:R-:W-:Y:S02]  /*3af0*/  IADD3 R7, R147.reuse, 0x9c000, RZ ;  /* 0x0009c00093077810 */ /* 0x040fe40007ffe0ff */
[----:B------:R-:W-:Y:S02]  /*3b00*/  ISETP.LT.AND P1, PT, R6, 0x200, !P0 ;  /* 0x000002000600780c */ /* 0x000fe40004721270 */
[----:B---3--:R-:W-:Y:S01]  /*3b10*/  IADD3 R9, R147, 0xa2000, RZ ;  /* 0x000a200093097810 */ /* 0x008fe20007ffe0ff */
[-C--:B------:R-:W-:Y:S01]  /*3b20*/  IMAD.WIDE R6, R7, R4.reuse, c[0x0][0x170] ;  /* 0x00005c0007067625 */ /* 0x080fe200078e0204 */
[----:B------:R-:W-:Y:S01]  /*3b30*/  ISETP.LT.AND P0, PT, R5, 0x200, !P0 ;  /* 0x000002000500780c */ /* 0x000fe20004701270 */
[----:B------:R1:W-:Y:S01]  /*3b40*/  @P6 STG.E.128 [R2.64], R20 ;  /* 0x0000001402006986 */ /* 0x0003e2000c101d0c */
[----:B----4-:R-:W-:Y:S01]  /*3b50*/  IADD3 R11, R147, 0xa8000, RZ ;  /* 0x000a8000930b7810 */ /* 0x010fe20007ffe0ff */
[-C--:B------:R-:W-:Y:S01]  /*3b60*/  IMAD.WIDE R8, R9, R4.reuse, c[0x0][0x170] ;  /* 0x00005c0009087625 */ /* 0x080fe200078e0204 */
[----:B------:R-:W-:Y:S01]  /*3b70*/  IADD3 R5, R147, 0xae000, RZ ;  /* 0x000ae00093057810 */ /* 0x000fe20007ffe0ff */
[----:B------:R1:W-:Y:S02]  /*3b80*/  @P5 STG.E.128 [R6.64], R24 ;  /* 0x0000001806005986 */ /* 0x0003e4000c101d0c */
[----:B------:R-:W-:-:S02]  /*3b90*/  IMAD.WIDE R10, R11, R4, c[0x0][0x170] ;  /* 0x00005c000b0a7625 */ /* 0x000fc400078e0204 */
[----:B------:R1:W-:Y:S02]  /*3ba0*/  @P4 STG.E.128 [R8.64], R28 ;  /* 0x0000001c08004986 */ /* 0x0003e4000c101d0c */
[----:B--2---:R-:W-:Y:S02]  /*3bb0*/  IMAD.WIDE R12, R5, R4, c[0x0][0x170] ;  /* 0x00005c00050c7625 */ /* 0x004fe400078e0204 */
[----:B------:R1:W-:Y:S04]  /*3bc0*/  @P3 STG.E.128 [R10.64], R32 ;  /* 0x000000200a003986 */ /* 0x0003e8000c101d0c */
[----:B------:R1:W-:Y:S04]  /*3bd0*/  @P2 STG.E.128 [R12.64], R56 ;  /* 0x000000380c002986 */ /* 0x0003e8000c101d0c */
[----:B------:R1:W-:Y:S01]  /*3be0*/  @P1 STG.E.128 [R14.64], R60 ;  /* 0x0000003c0e001986 */ /* 0x0003e2000c101d0c */
[----:B------:R-:W-:Y:S05]  /*3bf0*/  @!P0 EXIT ;  /* 0x000000000000894d */ /* 0x000fea0003800000 */
[----:B-1----:R-:W1:Y:S01]  /*3c00*/  LDS.128 R8, [R0+0x7000] ;  /* 0x0070000000087984 */ /* 0x002e620000000c00 */
[----:B------:R-:W-:-:S05]  /*3c10*/  IADD3 R5, R147, 0xba000, RZ ;  /* 0x000ba00093057810 */ /* 0x000fca0007ffe0ff */
[----:B------:R-:W-:-:S05]  /*3c20*/  IMAD.WIDE R4, R5, R4, c[0x0][0x170] ;  /* 0x00005c0005047625 */ /* 0x000fca00078e0204 */
[----:B-1----:R-:W-:Y:S01]  /*3c30*/  STG.E.128 [R4.64], R8 ;  /* 0x0000000804007986 */ /* 0x002fe2000c101d0c */
[----:B------:R-:W-:Y:S05]  /*3c40*/  EXIT ;  /* 0x000000000000794d */ /* 0x000fea0003800000 */
.L_x_1:
[----:B------:R-:W-:-:S00]  /*3c50*/  BRA `(.L_x_1) ;  /* 0xfffffff000007947 */ /* 0x000fc0000383ffff */
[----:B------:R-:W-:-:S00]  /*3c60*/  NOP ;  /* 0x0000000000007918 */ /* 0x000fc00000000000 */
        /* <DEDUP_REMOVED lines=9> */
.L_x_2:


//--------------------- .nv.shared.triton_mm      --------------------------
	.section	.nv.shared.triton_mm,"aw",@nobits
	.sectionflags	@""
	.align	16
